	.target	sm_103a

	.elftype	@"ET_EXEC"


//--------------------- .note.nv.tkinfo           --------------------------
	.section	.note.nv.tkinfo,"",@"SHT_NOTE"
	.sectionflags	@"SHF_NOTE_NV_TKINFO"
	.tkinfo
        /*0018*/ 	.word	0x00000002
        /*0030*/ 	.string	""
        /*0030*/ 	.string	"ptxas"
        /*0030*/ 	.string	"Cuda compilation tools, release 13.0, V13.0.88"
        /*0030*/ 	.string	"Build cuda_13.0.r13.0/compiler.36424714_0"
        /*0030*/ 	.string	"-arch sm_103a -m 64 "



//--------------------- .note.nv.cuinfo           --------------------------
	.section	.note.nv.cuinfo,"",@"SHT_NOTE"
	.sectionflags	@"SHF_NOTE_NV_CUINFO"
        /*0018*/ 	.short	0x0002
        /*001a*/ 	.short	0x0067
        /*001c*/ 	.short	0x0082
	.zero		2


//--------------------- .nv.info                  --------------------------
	.section	.nv.info,"",@"SHT_CUDA_INFO"
	.align	4


	//----- nvinfo : EIATTR_REGCOUNT
	.align		4
        /*0000*/ 	.byte	0x04, 0x2f
        /*0002*/ 	.short	(.L_12 - .L_11)
	.align		4
.L_11:
        /*0004*/ 	.word	index@(_ZN7cutlass13device_kernelIN5flash11enable_sm90INS1_16FlashAttnFwdSm90INS1_25CollectiveMainloopFwdSm90ILi2EN4cute5tupleIJNS5_1CILi1EEES8_S8_EEENS6_IJNS7_ILi128EEENS7_ILi160EEENS7_ILi192EEEEEELi192ENS_12float_e4m3_tEfNS_4arch4Sm90ELb1ELb0ELb0ELb1ELb1ELb1ELb0ELb1ELb1ELb1ELb1ELb0EEENS1_21CollectiveEpilogueFwdINS6_IJSA_SC_SB_EEES9_NS_10bfloat16_tESG_Li256ELb1ELb1ELb1ELb1EEENS1_36VarlenDynamicPersistentTileSchedulerILi128ELi160ELi256ELi128ELb1ELb1ELb1ELb1ELb1ELb1EEEEEEEEEvNT_6ParamsE)
        /*0008*/ 	.word	0x00000004


	//----- nvinfo : EIATTR_FRAME_SIZE
	.align		4
.L_12:
        /*000c*/ 	.byte	0x04, 0x11
        /*000e*/ 	.short	(.L_14 - .L_13)
	.align		4
.L_13:
        /*0010*/ 	.word	index@(_ZN7cutlass13device_kernelIN5flash11enable_sm90INS1_16FlashAttnFwdSm90INS1_25CollectiveMainloopFwdSm90ILi2EN4cute5tupleIJNS5_1CILi1EEES8_S8_EEENS6_IJNS7_ILi128EEENS7_ILi160EEENS7_ILi192EEEEEELi192ENS_12float_e4m3_tEfNS_4arch4Sm90ELb1ELb0ELb0ELb1ELb1ELb1ELb0ELb1ELb1ELb1ELb1ELb0EEENS1_21CollectiveEpilogueFwdINS6_IJSA_SC_SB_EEES9_NS_10bfloat16_tESG_Li256ELb1ELb1ELb1ELb1EEENS1_36VarlenDynamicPersistentTileSchedulerILi128ELi160ELi256ELi128ELb1ELb1ELb1ELb1ELb1ELb1EEEEEEEEEvNT_6ParamsE)
        /*0014*/ 	.word	0x00000000


	//----- nvinfo : EIATTR_REGCOUNT
	.align		4
.L_14:
        /*0018*/ 	.byte	0x04, 0x2f
        /*001a*/ 	.short	(.L_16 - .L_15)
	.align		4
.L_15:
        /*001c*/ 	.word	index@(_ZN7cutlass13device_kernelIN5flash11enable_sm90INS1_16FlashAttnFwdSm90INS1_25CollectiveMainloopFwdSm90ILi2EN4cute5tupleIJNS5_1CILi1EEES8_S8_EEENS6_IJNS7_ILi128EEENS7_ILi160EEENS7_ILi192EEEEEELi192ENS_12float_e4m3_tEfNS_4arch4Sm90ELb1ELb0ELb0ELb1ELb1ELb0ELb0ELb1ELb1ELb1ELb1ELb0EEENS1_21CollectiveEpilogueFwdINS6_IJSA_SC_SB_EEES9_NS_10bfloat16_tESG_Li256ELb1ELb1ELb1ELb1EEENS1_36VarlenDynamicPersistentTileSchedulerILi128ELi160ELi256ELi128ELb1ELb1ELb1ELb1ELb1ELb1EEEEEEEEEvNT_6ParamsE)
        /*0020*/ 	.word	0x00000004


	//----- nvinfo : EIATTR_FRAME_SIZE
	.align		4
.L_16:
        /*0024*/ 	.byte	0x04, 0x11
        /*0026*/ 	.short	(.L_18 - .L_17)
	.align		4
.L_17:
        /*0028*/ 	.word	index@(_ZN7cutlass13device_kernelIN5flash11enable_sm90INS1_16FlashAttnFwdSm90INS1_25CollectiveMainloopFwdSm90ILi2EN4cute5tupleIJNS5_1CILi1EEES8_S8_EEENS6_IJNS7_ILi128EEENS7_ILi160EEENS7_ILi192EEEEEELi192ENS_12float_e4m3_tEfNS_4arch4Sm90ELb1ELb0ELb0ELb1ELb1ELb0ELb0ELb1ELb1ELb1ELb1ELb0EEENS1_21CollectiveEpilogueFwdINS6_IJSA_SC_SB_EEES9_NS_10bfloat16_tESG_Li256ELb1ELb1ELb1ELb1EEENS1_36VarlenDynamicPersistentTileSchedulerILi128ELi160ELi256ELi128ELb1ELb1ELb1ELb1ELb1ELb1EEEEEEEEEvNT_6ParamsE)
        /*002c*/ 	.word	0x00000000


	//----- nvinfo : EIATTR_REGCOUNT
	.align		4
.L_18:
        /*0030*/ 	.byte	0x04, 0x2f
        /*0032*/ 	.short	(.L_20 - .L_19)
	.align		4
.L_19:
        /*0034*/ 	.word	index@(_ZN7cutlass13device_kernelIN5flash11enable_sm90INS1_16FlashAttnFwdSm90INS1_25CollectiveMainloopFwdSm90ILi2EN4cute5tupleIJNS5_1CILi1EEES8_S8_EEENS6_IJNS7_ILi128EEENS7_ILi160EEENS7_ILi192EEEEEELi192ENS_12float_e4m3_tEfNS_4arch4Sm90ELb1ELb0ELb0ELb0ELb1ELb0ELb0ELb1ELb1ELb1ELb1ELb0EEENS1_21CollectiveEpilogueFwdINS6_IJSA_SC_SB_EEES9_NS_10bfloat16_tESG_Li256ELb0ELb1ELb1ELb1EEENS1_19SingleTileSchedulerILb0ELb1ELb1ELi128EEEEEEEEEvNT_6ParamsE)
        /*0038*/ 	.word	0x00000004


	//----- nvinfo : EIATTR_FRAME_SIZE
	.align		4
.L_20:
        /*003c*/ 	.byte	0x04, 0x11
        /*003e*/ 	.short	(.L_22 - .L_21)
	.align		4
.L_21:
        /*0040*/ 	.word	index@(_ZN7cutlass13device_kernelIN5flash11enable_sm90INS1_16FlashAttnFwdSm90INS1_25CollectiveMainloopFwdSm90ILi2EN4cute5tupleIJNS5_1CILi1EEES8_S8_EEENS6_IJNS7_ILi128EEENS7_ILi160EEENS7_ILi192EEEEEELi192ENS_12float_e4m3_tEfNS_4arch4Sm90ELb1ELb0ELb0ELb0ELb1ELb0ELb0ELb1ELb1ELb1ELb1ELb0EEENS1_21CollectiveEpilogueFwdINS6_IJSA_SC_SB_EEES9_NS_10bfloat16_tESG_Li256ELb0ELb1ELb1ELb1EEENS1_19SingleTileSchedulerILb0ELb1ELb1ELi128EEEEEEEEEvNT_6ParamsE)
        /*0044*/ 	.word	0x00000000


	//----- nvinfo : EIATTR_REGCOUNT
	.align		4
.L_22:
        /*0048*/ 	.byte	0x04, 0x2f
        /*004a*/ 	.short	(.L_24 - .L_23)
	.align		4
.L_23:
        /*004c*/ 	.word	index@(_ZN7cutlass13device_kernelIN5flash11enable_sm90INS1_16FlashAttnFwdSm90INS1_25CollectiveMainloopFwdSm90ILi2EN4cute5tupleIJNS5_1CILi1EEES8_S8_EEENS6_IJNS7_ILi128EEESA_NS7_ILi192EEEEEELi192ENS_12float_e4m3_tEfNS_4arch4Sm90ELb0ELb1ELb0ELb1ELb1ELb1ELb0ELb1ELb1ELb1ELb1ELb0EEENS1_21CollectiveEpilogueFwdINS6_IJSA_SB_SA_EEES9_NS_10bfloat16_tESF_Li256ELb1ELb1ELb1ELb1EEENS1_36VarlenDynamicPersistentTileSchedulerILi128ELi128ELi256ELi128ELb1ELb1ELb1ELb1ELb0ELb1EEEEEEEEEvNT_6ParamsE)
        /*0050*/ 	.word	0x00000004


	//----- nvinfo : EIATTR_FRAME_SIZE
	.align		4
.L_24:
        /*0054*/ 	.byte	0x04, 0x11
        /*0056*/ 	.short	(.L_26 - .L_25)
	.align		4
.L_25:
        /*0058*/ 	.word	index@(_ZN7cutlass13device_kernelIN5flash11enable_sm90INS1_16FlashAttnFwdSm90INS1_25CollectiveMainloopFwdSm90ILi2EN4cute5tupleIJNS5_1CILi1EEES8_S8_EEENS6_IJNS7_ILi128EEESA_NS7_ILi192EEEEEELi192ENS_12float_e4m3_tEfNS_4arch4Sm90ELb0ELb1ELb0ELb1ELb1ELb1ELb0ELb1ELb1ELb1ELb1ELb0EEENS1_21CollectiveEpilogueFwdINS6_IJSA_SB_SA_EEES9_NS_10bfloat16_tESF_Li256ELb1ELb1ELb1ELb1EEENS1_36VarlenDynamicPersistentTileSchedulerILi128ELi128ELi256ELi128ELb1ELb1ELb1ELb1ELb0ELb1EEEEEEEEEvNT_6ParamsE)
        /*005c*/ 	.word	0x00000000


	//----- nvinfo : EIATTR_REGCOUNT
	.align		4
.L_26:
        /*0060*/ 	.byte	0x04, 0x2f
        /*0062*/ 	.short	(.L_28 - .L_27)
	.align		4
.L_27:
        /*0064*/ 	.word	index@(_ZN7cutlass13device_kernelIN5flash11enable_sm90INS1_16FlashAttnFwdSm90INS1_25CollectiveMainloopFwdSm90ILi2EN4cute5tupleIJNS5_1CILi1EEES8_S8_EEENS6_IJNS7_ILi128EEESA_NS7_ILi192EEEEEELi192ENS_12float_e4m3_tEfNS_4arch4Sm90ELb0ELb1ELb0ELb1ELb1ELb0ELb0ELb1ELb1ELb1ELb1ELb0EEENS1_21CollectiveEpilogueFwdINS6_IJSA_SB_SA_EEES9_NS_10bfloat16_tESF_Li256ELb1ELb1ELb1ELb1EEENS1_36VarlenDynamicPersistentTileSchedulerILi128ELi128ELi256ELi128ELb1ELb1ELb1ELb1ELb0ELb1EEEEEEEEEvNT_6ParamsE)
        /*0068*/ 	.word	0x00000004


	//----- nvinfo : EIATTR_FRAME_SIZE
	.align		4
.L_28:
        /*006c*/ 	.byte	0x04, 0x11
        /*006e*/ 	.short	(.L_30 - .L_29)
	.align		4
.L_29:
        /*0070*/ 	.word	index@(_ZN7cutlass13device_kernelIN5flash11enable_sm90INS1_16FlashAttnFwdSm90INS1_25CollectiveMainloopFwdSm90ILi2EN4cute5tupleIJNS5_1CILi1EEES8_S8_EEENS6_IJNS7_ILi128EEESA_NS7_ILi192EEEEEELi192ENS_12float_e4m3_tEfNS_4arch4Sm90ELb0ELb1ELb0ELb1ELb1ELb0ELb0ELb1ELb1ELb1ELb1ELb0EEENS1_21CollectiveEpilogueFwdINS6_IJSA_SB_SA_EEES9_NS_10bfloat16_tESF_Li256ELb1ELb1ELb1ELb1EEENS1_36VarlenDynamicPersistentTileSchedulerILi128ELi128ELi256ELi128ELb1ELb1ELb1ELb1ELb0ELb1EEEEEEEEEvNT_6ParamsE)
        /*0074*/ 	.word	0x00000000


	//----- nvinfo : EIATTR_REGCOUNT
	.align		4
.L_30:
        /*0078*/ 	.byte	0x04, 0x2f
        /*007a*/ 	.short	(.L_32 - .L_31)
	.align		4
.L_31:
        /*007c*/ 	.word	index@(_ZN7cutlass13device_kernelIN5flash11enable_sm90INS1_16FlashAttnFwdSm90INS1_25CollectiveMainloopFwdSm90ILi2EN4cute5tupleIJNS5_1CILi1EEES8_S8_EEENS6_IJNS7_ILi128EEESA_NS7_ILi192EEEEEELi192ENS_12float_e4m3_tEfNS_4arch4Sm90ELb0ELb1ELb0ELb0ELb1ELb0ELb0ELb1ELb1ELb1ELb1ELb0EEENS1_21CollectiveEpilogueFwdINS6_IJSA_SB_SA_EEES9_NS_10bfloat16_tESF_Li256ELb0ELb1ELb1ELb1EEENS1_19SingleTileSchedulerILb0ELb1ELb1ELi128EEEEEEEEEvNT_6ParamsE)
        /*0080*/ 	.word	0x00000004


	//----- nvinfo : EIATTR_FRAME_SIZE
	.align		4
.L_32:
        /*0084*/ 	.byte	0x04, 0x11
        /*0086*/ 	.short	(.L_34 - .L_33)
	.align		4
.L_33:
        /*0088*/ 	.word	index@(_ZN7cutlass13device_kernelIN5flash11enable_sm90INS1_16FlashAttnFwdSm90INS1_25CollectiveMainloopFwdSm90ILi2EN4cute5tupleIJNS5_1CILi1EEES8_S8_EEENS6_IJNS7_ILi128EEESA_NS7_ILi192EEEEEELi192ENS_12float_e4m3_tEfNS_4arch4Sm90ELb0ELb1ELb0ELb0ELb1ELb0ELb0ELb1ELb1ELb1ELb1ELb0EEENS1_21CollectiveEpilogueFwdINS6_IJSA_SB_SA_EEES9_NS_10bfloat16_tESF_Li256ELb0ELb1ELb1ELb1EEENS1_19SingleTileSchedulerILb0ELb1ELb1ELi128EEEEEEEEEvNT_6ParamsE)
        /*008c*/ 	.word	0x00000000


	//----- nvinfo : EIATTR_REGCOUNT
	.align		4
.L_34:
        /*0090*/ 	.byte	0x04, 0x2f
        /*0092*/ 	.short	(.L_36 - .L_35)
	.align		4
.L_35:
        /*0094*/ 	.word	index@(_ZN7cutlass13device_kernelIN5flash11enable_sm90INS1_16FlashAttnFwdSm90INS1_25CollectiveMainloopFwdSm90ILi2EN4cute5tupleIJNS5_1CILi1EEES8_S8_EEENS6_IJNS7_ILi128EEENS7_ILi160EEENS7_ILi192EEEEEELi192ENS_12float_e4m3_tEfNS_4arch4Sm90ELb0ELb0ELb0ELb1ELb1ELb1ELb0ELb1ELb1ELb1ELb1ELb0EEENS1_21CollectiveEpilogueFwdINS6_IJSA_SC_SB_EEES9_NS_10bfloat16_tESG_Li256ELb1ELb1ELb1ELb1EEENS1_36VarlenDynamicPersistentTileSchedulerILi128ELi160ELi256ELi128ELb1ELb1ELb1ELb0ELb1ELb1EEEEEEEEEvNT_6ParamsE)
        /*0098*/ 	.word	0x00000004


	//----- nvinfo : EIATTR_FRAME_SIZE
	.align		4
.L_36:
        /*009c*/ 	.byte	0x04, 0x11
        /*009e*/ 	.short	(.L_38 - .L_37)
	.align		4
.L_37:
        /*00a0*/ 	.word	index@(_ZN7cutlass13device_kernelIN5flash11enable_sm90INS1_16FlashAttnFwdSm90INS1_25CollectiveMainloopFwdSm90ILi2EN4cute5tupleIJNS5_1CILi1EEES8_S8_EEENS6_IJNS7_ILi128EEENS7_ILi160EEENS7_ILi192EEEEEELi192ENS_12float_e4m3_tEfNS_4arch4Sm90ELb0ELb0ELb0ELb1ELb1ELb1ELb0ELb1ELb1ELb1ELb1ELb0EEENS1_21CollectiveEpilogueFwdINS6_IJSA_SC_SB_EEES9_NS_10bfloat16_tESG_Li256ELb1ELb1ELb1ELb1EEENS1_36VarlenDynamicPersistentTileSchedulerILi128ELi160ELi256ELi128ELb1ELb1ELb1ELb0ELb1ELb1EEEEEEEEEvNT_6ParamsE)
        /*00a4*/ 	.word	0x00000000


	//----- nvinfo : EIATTR_REGCOUNT
	.align		4
.L_38:
        /*00a8*/ 	.byte	0x04, 0x2f
        /*00aa*/ 	.short	(.L_40 - .L_39)
	.align		4
.L_39:
        /*00ac*/ 	.word	index@(_ZN7cutlass13device_kernelIN5flash11enable_sm90INS1_16FlashAttnFwdSm90INS1_25CollectiveMainloopFwdSm90ILi2EN4cute5tupleIJNS5_1CILi1EEES8_S8_EEENS6_IJNS7_ILi128EEENS7_ILi160EEENS7_ILi192EEEEEELi192ENS_12float_e4m3_tEfNS_4arch4Sm90ELb0ELb0ELb0ELb1ELb1ELb0ELb0ELb1ELb1ELb1ELb1ELb0EEENS1_21CollectiveEpilogueFwdINS6_IJSA_SC_SB_EEES9_NS_10bfloat16_tESG_Li256ELb1ELb1ELb1ELb1EEENS1_36VarlenDynamicPersistentTileSchedulerILi128ELi160ELi256ELi128ELb1ELb1ELb1ELb0ELb1ELb1EEEEEEEEEvNT_6ParamsE)
        /*00b0*/ 	.word	0x00000004


	//----- nvinfo : EIATTR_FRAME_SIZE
	.align		4
.L_40:
        /*00b4*/ 	.byte	0x04, 0x11
        /*00b6*/ 	.short	(.L_42 - .L_41)
	.align		4
.L_41:
        /*00b8*/ 	.word	index@(_ZN7cutlass13device_kernelIN5flash11enable_sm90INS1_16FlashAttnFwdSm90INS1_25CollectiveMainloopFwdSm90ILi2EN4cute5tupleIJNS5_1CILi1EEES8_S8_EEENS6_IJNS7_ILi128EEENS7_ILi160EEENS7_ILi192EEEEEELi192ENS_12float_e4m3_tEfNS_4arch4Sm90ELb0ELb0ELb0ELb1ELb1ELb0ELb0ELb1ELb1ELb1ELb1ELb0EEENS1_21CollectiveEpilogueFwdINS6_IJSA_SC_SB_EEES9_NS_10bfloat16_tESG_Li256ELb1ELb1ELb1ELb1EEENS1_36VarlenDynamicPersistentTileSchedulerILi128ELi160ELi256ELi128ELb1ELb1ELb1ELb0ELb1ELb1EEEEEEEEEvNT_6ParamsE)
        /*00bc*/ 	.word	0x00000000


	//----- nvinfo : EIATTR_REGCOUNT
	.align		4
.L_42:
        /*00c0*/ 	.byte	0x04, 0x2f
        /*00c2*/ 	.short	(.L_44 - .L_43)
	.align		4
.L_43:
        /*00c4*/ 	.word	index@(_ZN7cutlass13device_kernelIN5flash11enable_sm90INS1_16FlashAttnFwdSm90INS1_25CollectiveMainloopFwdSm90ILi2EN4cute5tupleIJNS5_1CILi1EEES8_S8_EEENS6_IJNS7_ILi128EEENS7_ILi160EEENS7_ILi192EEEEEELi192ENS_12float_e4m3_tEfNS_4arch4Sm90ELb0ELb0ELb0ELb0ELb1ELb0ELb0ELb1ELb1ELb1ELb1ELb0EEENS1_21CollectiveEpilogueFwdINS6_IJSA_SC_SB_EEES9_NS_10bfloat16_tESG_Li256ELb0ELb1ELb1ELb1EEENS1_19SingleTileSchedulerILb0ELb1ELb1ELi128EEEEEEEEEvNT_6ParamsE)
        /*00c8*/ 	.word	0x00000004


	//----- nvinfo : EIATTR_FRAME_SIZE
	.align		4
.L_44:
        /*00cc*/ 	.byte	0x04, 0x11
        /*00ce*/ 	.short	(.L_46 - .L_45)
	.align		4
.L_45:
        /*00d0*/ 	.word	index@(_ZN7cutlass13device_kernelIN5flash11enable_sm90INS1_16FlashAttnFwdSm90INS1_25CollectiveMainloopFwdSm90ILi2EN4cute5tupleIJNS5_1CILi1EEES8_S8_EEENS6_IJNS7_ILi128EEENS7_ILi160EEENS7_ILi192EEEEEELi192ENS_12float_e4m3_tEfNS_4arch4Sm90ELb0ELb0ELb0ELb0ELb1ELb0ELb0ELb1ELb1ELb1ELb1ELb0EEENS1_21CollectiveEpilogueFwdINS6_IJSA_SC_SB_EEES9_NS_10bfloat16_tESG_Li256ELb0ELb1ELb1ELb1EEENS1_19SingleTileSchedulerILb0ELb1ELb1ELi128EEEEEEEEEvNT_6ParamsE)
        /*00d4*/ 	.word	0x00000000


	//----- nvinfo : EIATTR_MIN_STACK_SIZE
	.align		4
.L_46:
        /*00d8*/ 	.byte	0x04, 0x12
        /*00da*/ 	.short	(.L_48 - .L_47)
	.align		4
.L_47:
        /*00dc*/ 	.word	index@(_ZN7cutlass13device_kernelIN5flash11enable_sm90INS1_16FlashAttnFwdSm90INS1_25CollectiveMainloopFwdSm90ILi2EN4cute5tupleIJNS5_1CILi1EEES8_S8_EEENS6_IJNS7_ILi128EEENS7_ILi160EEENS7_ILi192EEEEEELi192ENS_12float_e4m3_tEfNS_4arch4Sm90ELb0ELb0ELb0ELb0ELb1ELb0ELb0ELb1ELb1ELb1ELb1ELb0EEENS1_21CollectiveEpilogueFwdINS6_IJSA_SC_SB_EEES9_NS_10bfloat16_tESG_Li256ELb0ELb1ELb1ELb1EEENS1_19SingleTileSchedulerILb0ELb1ELb1ELi128EEEEEEEEEvNT_6ParamsE)
        /*00e0*/ 	.word	0x00000000


	//----- nvinfo : EIATTR_MIN_STACK_SIZE
	.align		4
.L_48:
        /*00e4*/ 	.byte	0x04, 0x12
        /*00e6*/ 	.short	(.L_50 - .L_49)
	.align		4
.L_49:
        /*00e8*/ 	.word	index@(_ZN7cutlass13device_kernelIN5flash11enable_sm90INS1_16FlashAttnFwdSm90INS1_25CollectiveMainloopFwdSm90ILi2EN4cute5tupleIJNS5_1CILi1EEES8_S8_EEENS6_IJNS7_ILi128EEENS7_ILi160EEENS7_ILi192EEEEEELi192ENS_12float_e4m3_tEfNS_4arch4Sm90ELb0ELb0ELb0ELb1ELb1ELb0ELb0ELb1ELb1ELb1ELb1ELb0EEENS1_21CollectiveEpilogueFwdINS6_IJSA_SC_SB_EEES9_NS_10bfloat16_tESG_Li256ELb1ELb1ELb1ELb1EEENS1_36VarlenDynamicPersistentTileSchedulerILi128ELi160ELi256ELi128ELb1ELb1ELb1ELb0ELb1ELb1EEEEEEEEEvNT_6ParamsE)
        /*00ec*/ 	.word	0x00000000


	//----- nvinfo : EIATTR_MIN_STACK_SIZE
	.align		4
.L_50:
        /*00f0*/ 	.byte	0x04, 0x12
        /*00f2*/ 	.short	(.L_52 - .L_51)
	.align		4
.L_51:
        /*00f4*/ 	.word	index@(_ZN7cutlass13device_kernelIN5flash11enable_sm90INS1_16FlashAttnFwdSm90INS1_25CollectiveMainloopFwdSm90ILi2EN4cute5tupleIJNS5_1CILi1EEES8_S8_EEENS6_IJNS7_ILi128EEENS7_ILi160EEENS7_ILi192EEEEEELi192ENS_12float_e4m3_tEfNS_4arch4Sm90ELb0ELb0ELb0ELb1ELb1ELb1ELb0ELb1ELb1ELb1ELb1ELb0EEENS1_21CollectiveEpilogueFwdINS6_IJSA_SC_SB_EEES9_NS_10bfloat16_tESG_Li256ELb1ELb1ELb1ELb1EEENS1_36VarlenDynamicPersistentTileSchedulerILi128ELi160ELi256ELi128ELb1ELb1ELb1ELb0ELb1ELb1EEEEEEEEEvNT_6ParamsE)
        /*00f8*/ 	.word	0x00000000


	//----- nvinfo : EIATTR_MIN_STACK_SIZE
	.align		4
.L_52:
        /*00fc*/ 	.byte	0x04, 0x12
        /*00fe*/ 	.short	(.L_54 - .L_53)
	.align		4
.L_53:
        /*0100*/ 	.word	index@(_ZN7cutlass13device_kernelIN5flash11enable_sm90INS1_16FlashAttnFwdSm90INS1_25CollectiveMainloopFwdSm90ILi2EN4cute5tupleIJNS5_1CILi1EEES8_S8_EEENS6_IJNS7_ILi128EEESA_NS7_ILi192EEEEEELi192ENS_12float_e4m3_tEfNS_4arch4Sm90ELb0ELb1ELb0ELb0ELb1ELb0ELb0ELb1ELb1ELb1ELb1ELb0EEENS1_21CollectiveEpilogueFwdINS6_IJSA_SB_SA_EEES9_NS_10bfloat16_tESF_Li256ELb0ELb1ELb1ELb1EEENS1_19SingleTileSchedulerILb0ELb1ELb1ELi128EEEEEEEEEvNT_6ParamsE)
        /*0104*/ 	.word	0x00000000


	//----- nvinfo : EIATTR_MIN_STACK_SIZE
	.align		4
.L_54:
        /*0108*/ 	.byte	0x04, 0x12
        /*010a*/ 	.short	(.L_56 - .L_55)
	.align		4
.L_55:
        /*010c*/ 	.word	index@(_ZN7cutlass13device_kernelIN5flash11enable_sm90INS1_16FlashAttnFwdSm90INS1_25CollectiveMainloopFwdSm90ILi2EN4cute5tupleIJNS5_1CILi1EEES8_S8_EEENS6_IJNS7_ILi128EEESA_NS7_ILi192EEEEEELi192ENS_12float_e4m3_tEfNS_4arch4Sm90ELb0ELb1ELb0ELb1ELb1ELb0ELb0ELb1ELb1ELb1ELb1ELb0EEENS1_21CollectiveEpilogueFwdINS6_IJSA_SB_SA_EEES9_NS_10bfloat16_tESF_Li256ELb1ELb1ELb1ELb1EEENS1_36VarlenDynamicPersistentTileSchedulerILi128ELi128ELi256ELi128ELb1ELb1ELb1ELb1ELb0ELb1EEEEEEEEEvNT_6ParamsE)
        /*0110*/ 	.word	0x00000000


	//----- nvinfo : EIATTR_MIN_STACK_SIZE
	.align		4
.L_56:
        /*0114*/ 	.byte	0x04, 0x12
        /*0116*/ 	.short	(.L_58 - .L_57)
	.align		4
.L_57:
        /*0118*/ 	.word	index@(_ZN7cutlass13device_kernelIN5flash11enable_sm90INS1_16FlashAttnFwdSm90INS1_25CollectiveMainloopFwdSm90ILi2EN4cute5tupleIJNS5_1CILi1EEES8_S8_EEENS6_IJNS7_ILi128EEESA_NS7_ILi192EEEEEELi192ENS_12float_e4m3_tEfNS_4arch4Sm90ELb0ELb1ELb0ELb1ELb1ELb1ELb0ELb1ELb1ELb1ELb1ELb0EEENS1_21CollectiveEpilogueFwdINS6_IJSA_SB_SA_EEES9_NS_10bfloat16_tESF_Li256ELb1ELb1ELb1ELb1EEENS1_36VarlenDynamicPersistentTileSchedulerILi128ELi128ELi256ELi128ELb1ELb1ELb1ELb1ELb0ELb1EEEEEEEEEvNT_6ParamsE)
        /*011c*/ 	.word	0x00000000


	//----- nvinfo : EIATTR_MIN_STACK_SIZE
	.align		4
.L_58:
        /*0120*/ 	.byte	0x04, 0x12
        /*0122*/ 	.short	(.L_60 - .L_59)
	.align		4
.L_59:
        /*0124*/ 	.word	index@(_ZN7cutlass13device_kernelIN5flash11enable_sm90INS1_16FlashAttnFwdSm90INS1_25CollectiveMainloopFwdSm90ILi2EN4cute5tupleIJNS5_1CILi1EEES8_S8_EEENS6_IJNS7_ILi128EEENS7_ILi160EEENS7_ILi192EEEEEELi192ENS_12float_e4m3_tEfNS_4arch4Sm90ELb1ELb0ELb0ELb0ELb1ELb0ELb0ELb1ELb1ELb1ELb1ELb0EEENS1_21CollectiveEpilogueFwdINS6_IJSA_SC_SB_EEES9_NS_10bfloat16_tESG_Li256ELb0ELb1ELb1ELb1EEENS1_19SingleTileSchedulerILb0ELb1ELb1ELi128EEEEEEEEEvNT_6ParamsE)
        /*0128*/ 	.word	0x00000000


	//----- nvinfo : EIATTR_MIN_STACK_SIZE
	.align		4
.L_60:
        /*012c*/ 	.byte	0x04, 0x12
        /*012e*/ 	.short	(.L_62 - .L_61)
	.align		4
.L_61:
        /*0130*/ 	.word	index@(_ZN7cutlass13device_kernelIN5flash11enable_sm90INS1_16FlashAttnFwdSm90INS1_25CollectiveMainloopFwdSm90ILi2EN4cute5tupleIJNS5_1CILi1EEES8_S8_EEENS6_IJNS7_ILi128EEENS7_ILi160EEENS7_ILi192EEEEEELi192ENS_12float_e4m3_tEfNS_4arch4Sm90ELb1ELb0ELb0ELb1ELb1ELb0ELb0ELb1ELb1ELb1ELb1ELb0EEENS1_21CollectiveEpilogueFwdINS6_IJSA_SC_SB_EEES9_NS_10bfloat16_tESG_Li256ELb1ELb1ELb1ELb1EEENS1_36VarlenDynamicPersistentTileSchedulerILi128ELi160ELi256ELi128ELb1ELb1ELb1ELb1ELb1ELb1EEEEEEEEEvNT_6ParamsE)
        /*0134*/ 	.word	0x00000000


	//----- nvinfo : EIATTR_MIN_STACK_SIZE
	.align		4
.L_62:
        /*0138*/ 	.byte	0x04, 0x12
        /*013a*/ 	.short	(.L_64 - .L_63)
	.align		4
.L_63:
        /*013c*/ 	.word	index@(_ZN7cutlass13device_kernelIN5flash11enable_sm90INS1_16FlashAttnFwdSm90INS1_25CollectiveMainloopFwdSm90ILi2EN4cute5tupleIJNS5_1CILi1EEES8_S8_EEENS6_IJNS7_ILi128EEENS7_ILi160EEENS7_ILi192EEEEEELi192ENS_12float_e4m3_tEfNS_4arch4Sm90ELb1ELb0ELb0ELb1ELb1ELb1ELb0ELb1ELb1ELb1ELb1ELb0EEENS1_21CollectiveEpilogueFwdINS6_IJSA_SC_SB_EEES9_NS_10bfloat16_tESG_Li256ELb1ELb1ELb1ELb1EEENS1_36VarlenDynamicPersistentTileSchedulerILi128ELi160ELi256ELi128ELb1ELb1ELb1ELb1ELb1ELb1EEEEEEEEEvNT_6ParamsE)
        /*0140*/ 	.word	0x00000000
.L_64:


//--------------------- .nv.compat                --------------------------
	.section	.nv.compat,"",@"SHT_CUDA_COMPAT_INFO"
	.align	4
        /*0000*/ 	.byte	0x02, 0x09, 0x01, 0x00, 0x02, 0x02, 0x01, 0x00, 0x02, 0x05, 0x05, 0x00, 0x03, 0x07, 0x01, 0x01
        /*0010*/ 	.byte	0x02, 0x03, 0x00, 0x00, 0x02, 0x06, 0x01, 0x00, 0x04, 0x0b, 0x08, 0x00, 0x00, 0x00, 0x00, 0x00
        /*0020*/ 	.byte	0x00, 0x00, 0x00, 0x00


//--------------------- .nv.info._ZN7cutlass13device_kernelIN5flash11enable_sm90INS1_16FlashAttnFwdSm90INS1_25CollectiveMainloopFwdSm90ILi2EN4cute5tupleIJNS5_1CILi1EEES8_S8_EEENS6_IJNS7_ILi128EEENS7_ILi160EEENS7_ILi192EEEEEELi192ENS_12float_e4m3_tEfNS_4arch4Sm90ELb0ELb0ELb0ELb0ELb1ELb0ELb0ELb1ELb1ELb1ELb1ELb0EEENS1_21CollectiveEpilogueFwdINS6_IJSA_SC_SB_EEES9_NS_10bfloat16_tESG_Li256ELb0ELb1ELb1ELb1EEENS1_19SingleTileSchedulerILb0ELb1ELb1ELi128EEEEEEEEEvNT_6ParamsE --------------------------
	.section	.nv.info._ZN7cutlass13device_kernelIN5flash11enable_sm90INS1_16FlashAttnFwdSm90INS1_25CollectiveMainloopFwdSm90ILi2EN4cute5tupleIJNS5_1CILi1EEES8_S8_EEENS6_IJNS7_ILi128EEENS7_ILi160EEENS7_ILi192EEEEEELi192ENS_12float_e4m3_tEfNS_4arch4Sm90ELb0ELb0ELb0ELb0ELb1ELb0ELb0ELb1ELb1ELb1ELb1ELb0EEENS1_21CollectiveEpilogueFwdINS6_IJSA_SC_SB_EEES9_NS_10bfloat16_tESG_Li256ELb0ELb1ELb1ELb1EEENS1_19SingleTileSchedulerILb0ELb1ELb1ELi128EEEEEEEEEvNT_6ParamsE,"",@"SHT_CUDA_INFO"
	.sectionflags	@""
	.align	4


	//----- nvinfo : EIATTR_CUDA_API_VERSION
	.align		4
        /*0000*/ 	.byte	0x04, 0x37
        /*0002*/ 	.short	(.L_66 - .L_65)
.L_65:
        /*0004*/ 	.word	0x00000082


	//----- nvinfo : EIATTR_KPARAM_INFO
	.align		4
.L_66:
        /*0008*/ 	.byte	0x04, 0x17
        /*000a*/ 	.short	(.L_68 - .L_67)
.L_67:
        /*000c*/ 	.word	0x00000000
        /*0010*/ 	.short	0x0000
        /*0012*/ 	.short	0x0000
        /*0014*/ 	.byte	0x00, 0xf0, 0x01, 0x28


	//----- nvinfo : EIATTR_SPARSE_MMA_MASK
	.align		4
.L_68:
        /*0018*/ 	.byte	0x03, 0x50
        /*001a*/ 	.short	0x0000


	//----- nvinfo : EIATTR_MAXREG_COUNT
	.align		4
        /*001c*/ 	.byte	0x03, 0x1b
        /*001e*/ 	.short	0x00a8


	//----- nvinfo : EIATTR_MERCURY_ISA_VERSION
	.align		4
        /*0020*/ 	.byte	0x03, 0x5f
        /*0022*/ 	.short	0x0101


	//----- nvinfo : EIATTR_VRC_CTA_INIT_COUNT
	.align		4
        /*0024*/ 	.byte	0x02, 0x4a
	.zero		1
	.zero		1


	//----- nvinfo : EIATTR_EXIT_INSTR_OFFSETS
	.align		4
        /*0028*/ 	.byte	0x04, 0x1c
        /*002a*/ 	.short	(.L_70 - .L_69)


	//   ....[0]....
.L_69:
        /*002c*/ 	.word	0x00000010


	//----- nvinfo : EIATTR_MAX_THREADS
	.align		4
.L_70:
        /*0030*/ 	.byte	0x04, 0x05
        /*0032*/ 	.short	(.L_72 - .L_71)
.L_71:
        /*0034*/ 	.word	0x00000180
        /*0038*/ 	.word	0x00000001
        /*003c*/ 	.word	0x00000001


	//----- nvinfo : EIATTR_CBANK_PARAM_SIZE
	.align		4
.L_72:
        /*0040*/ 	.byte	0x03, 0x19
        /*0042*/ 	.short	0x0a00


	//----- nvinfo : EIATTR_PARAM_CBANK
	.align		4
        /*0044*/ 	.byte	0x04, 0x0a
        /*0046*/ 	.short	(.L_74 - .L_73)
	.align		4
.L_73:
        /*0048*/ 	.word	index@(.nv.constant0._ZN7cutlass13device_kernelIN5flash11enable_sm90INS1_16FlashAttnFwdSm90INS1_25CollectiveMainloopFwdSm90ILi2EN4cute5tupleIJNS5_1CILi1EEES8_S8_EEENS6_IJNS7_ILi128EEENS7_ILi160EEENS7_ILi192EEEEEELi192ENS_12float_e4m3_tEfNS_4arch4Sm90ELb0ELb0ELb0ELb0ELb1ELb0ELb0ELb1ELb1ELb1ELb1ELb0EEENS1_21CollectiveEpilogueFwdINS6_IJSA_SC_SB_EEES9_NS_10bfloat16_tESG_Li256ELb0ELb1ELb1ELb1EEENS1_19SingleTileSchedulerILb0ELb1ELb1ELi128EEEEEEEEEvNT_6ParamsE)
        /*004c*/ 	.short	0x0380
        /*004e*/ 	.short	0x0a00


	//----- nvinfo : EIATTR_SW_WAR
	.align		4
.L_74:
        /*0050*/ 	.byte	0x04, 0x36
        /*0052*/ 	.short	(.L_76 - .L_75)
.L_75:
        /*0054*/ 	.word	0x00000008
.L_76:


//--------------------- .nv.info._ZN7cutlass13device_kernelIN5flash11enable_sm90INS1_16FlashAttnFwdSm90INS1_25CollectiveMainloopFwdSm90ILi2EN4cute5tupleIJNS5_1CILi1EEES8_S8_EEENS6_IJNS7_ILi128EEENS7_ILi160EEENS7_ILi192EEEEEELi192ENS_12float_e4m3_tEfNS_4arch4Sm90ELb0ELb0ELb0ELb1ELb1ELb0ELb0ELb1ELb1ELb1ELb1ELb0EEENS1_21CollectiveEpilogueFwdINS6_IJSA_SC_SB_EEES9_NS_10bfloat16_tESG_Li256ELb1ELb1ELb1ELb1EEENS1_36VarlenDynamicPersistentTileSchedulerILi128ELi160ELi256ELi128ELb1ELb1ELb1ELb0ELb1ELb1EEEEEEEEEvNT_6ParamsE --------------------------
	.section	.nv.info._ZN7cutlass13device_kernelIN5flash11enable_sm90INS1_16FlashAttnFwdSm90INS1_25CollectiveMainloopFwdSm90ILi2EN4cute5tupleIJNS5_1CILi1EEES8_S8_EEENS6_IJNS7_ILi128EEENS7_ILi160EEENS7_ILi192EEEEEELi192ENS_12float_e4m3_tEfNS_4arch4Sm90ELb0ELb0ELb0ELb1ELb1ELb0ELb0ELb1ELb1ELb1ELb1ELb0EEENS1_21CollectiveEpilogueFwdINS6_IJSA_SC_SB_EEES9_NS_10bfloat16_tESG_Li256ELb1ELb1ELb1ELb1EEENS1_36VarlenDynamicPersistentTileSchedulerILi128ELi160ELi256ELi128ELb1ELb1ELb1ELb0ELb1ELb1EEEEEEEEEvNT_6ParamsE,"",@"SHT_CUDA_INFO"
	.sectionflags	@""
	.align	4


	//----- nvinfo : EIATTR_CUDA_API_VERSION
	.align		4
        /*0000*/ 	.byte	0x04, 0x37
        /*0002*/ 	.short	(.L_78 - .L_77)
.L_77:
        /*0004*/ 	.word	0x00000082


	//----- nvinfo : EIATTR_KPARAM_INFO
	.align		4
.L_78:
        /*0008*/ 	.byte	0x04, 0x17
        /*000a*/ 	.short	(.L_80 - .L_79)
.L_79:
        /*000c*/ 	.word	0x00000000
        /*0010*/ 	.short	0x0000
        /*0012*/ 	.short	0x0000
        /*0014*/ 	.byte	0x00, 0xf0, 0x01, 0x2a


	//----- nvinfo : EIATTR_SPARSE_MMA_MASK
	.align		4
.L_80:
        /*0018*/ 	.byte	0x03, 0x50
        /*001a*/ 	.short	0x0000


	//----- nvinfo : EIATTR_MAXREG_COUNT
	.align		4
        /*001c*/ 	.byte	0x03, 0x1b
        /*001e*/ 	.short	0x00a8


	//----- nvinfo : EIATTR_MERCURY_ISA_VERSION
	.align		4
        /*0020*/ 	.byte	0x03, 0x5f
        /*0022*/ 	.short	0x0101


	//----- nvinfo : EIATTR_VRC_CTA_INIT_COUNT
	.align		4
        /*0024*/ 	.byte	0x02, 0x4a
	.zero		1
	.zero		1


	//----- nvinfo : EIATTR_EXIT_INSTR_OFFSETS
	.align		4
        /*0028*/ 	.byte	0x04, 0x1c
        /*002a*/ 	.short	(.L_82 - .L_81)


	//   ....[0]....
.L_81:
        /*002c*/ 	.word	0x00000010


	//----- nvinfo : EIATTR_MAX_THREADS
	.align		4
.L_82:
        /*0030*/ 	.byte	0x04, 0x05
        /*0032*/ 	.short	(.L_84 - .L_83)
.L_83:
        /*0034*/ 	.word	0x00000180
        /*0038*/ 	.word	0x00000001
        /*003c*/ 	.word	0x00000001


	//----- nvinfo : EIATTR_CBANK_PARAM_SIZE
	.align		4
.L_84:
        /*0040*/ 	.byte	0x03, 0x19
        /*0042*/ 	.short	0x0a80


	//----- nvinfo : EIATTR_PARAM_CBANK
	.align		4
        /*0044*/ 	.byte	0x04, 0x0a
        /*0046*/ 	.short	(.L_86 - .L_85)
	.align		4
.L_85:
        /*0048*/ 	.word	index@(.nv.constant0._ZN7cutlass13device_kernelIN5flash11enable_sm90INS1_16FlashAttnFwdSm90INS1_25CollectiveMainloopFwdSm90ILi2EN4cute5tupleIJNS5_1CILi1EEES8_S8_EEENS6_IJNS7_ILi128EEENS7_ILi160EEENS7_ILi192EEEEEELi192ENS_12float_e4m3_tEfNS_4arch4Sm90ELb0ELb0ELb0ELb1ELb1ELb0ELb0ELb1ELb1ELb1ELb1ELb0EEENS1_21CollectiveEpilogueFwdINS6_IJSA_SC_SB_EEES9_NS_10bfloat16_tESG_Li256ELb1ELb1ELb1ELb1EEENS1_36VarlenDynamicPersistentTileSchedulerILi128ELi160ELi256ELi128ELb1ELb1ELb1ELb0ELb1ELb1EEEEEEEEEvNT_6ParamsE)
        /*004c*/ 	.short	0x0380
        /*004e*/ 	.short	0x0a80


	//----- nvinfo : EIATTR_SW_WAR
	.align		4
.L_86:
        /*0050*/ 	.byte	0x04, 0x36
        /*0052*/ 	.short	(.L_88 - .L_87)
.L_87:
        /*0054*/ 	.word	0x00000008
.L_88:


//--------------------- .nv.info._ZN7cutlass13device_kernelIN5flash11enable_sm90INS1_16FlashAttnFwdSm90INS1_25CollectiveMainloopFwdSm90ILi2EN4cute5tupleIJNS5_1CILi1EEES8_S8_EEENS6_IJNS7_ILi128EEENS7_ILi160EEENS7_ILi192EEEEEELi192ENS_12float_e4m3_tEfNS_4arch4Sm90ELb0ELb0ELb0ELb1ELb1ELb1ELb0ELb1ELb1ELb1ELb1ELb0EEENS1_21CollectiveEpilogueFwdINS6_IJSA_SC_SB_EEES9_NS_10bfloat16_tESG_Li256ELb1ELb1ELb1ELb1EEENS1_36VarlenDynamicPersistentTileSchedulerILi128ELi160ELi256ELi128ELb1ELb1ELb1ELb0ELb1ELb1EEEEEEEEEvNT_6ParamsE --------------------------
	.section	.nv.info._ZN7cutlass13device_kernelIN5flash11enable_sm90INS1_16FlashAttnFwdSm90INS1_25CollectiveMainloopFwdSm90ILi2EN4cute5tupleIJNS5_1CILi1EEES8_S8_EEENS6_IJNS7_ILi128EEENS7_ILi160EEENS7_ILi192EEEEEELi192ENS_12float_e4m3_tEfNS_4arch4Sm90ELb0ELb0ELb0ELb1ELb1ELb1ELb0ELb1ELb1ELb1ELb1ELb0EEENS1_21CollectiveEpilogueFwdINS6_IJSA_SC_SB_EEES9_NS_10bfloat16_tESG_Li256ELb1ELb1ELb1ELb1EEENS1_36VarlenDynamicPersistentTileSchedulerILi128ELi160ELi256ELi128ELb1ELb1ELb1ELb0ELb1ELb1EEEEEEEEEvNT_6ParamsE,"",@"SHT_CUDA_INFO"
	.sectionflags	@""
	.align	4


	//----- nvinfo : EIATTR_CUDA_API_VERSION
	.align		4
        /*0000*/ 	.byte	0x04, 0x37
        /*0002*/ 	.short	(.L_90 - .L_89)
.L_89:
        /*0004*/ 	.word	0x00000082


	//----- nvinfo : EIATTR_KPARAM_INFO
	.align		4
.L_90:
        /*0008*/ 	.byte	0x04, 0x17
        /*000a*/ 	.short	(.L_92 - .L_91)
.L_91:
        /*000c*/ 	.word	0x00000000
        /*0010*/ 	.short	0x0000
        /*0012*/ 	.short	0x0000
        /*0014*/ 	.byte	0x00, 0xf0, 0x01, 0x2a


	//----- nvinfo : EIATTR_SPARSE_MMA_MASK
	.align		4
.L_92:
        /*0018*/ 	.byte	0x03, 0x50
        /*001a*/ 	.short	0x0000


	//----- nvinfo : EIATTR_MAXREG_COUNT
	.align		4
        /*001c*/ 	.byte	0x03, 0x1b
        /*001e*/ 	.short	0x00a8


	//----- nvinfo : EIATTR_MERCURY_ISA_VERSION
	.align		4
        /*0020*/ 	.byte	0x03, 0x5f
        /*0022*/ 	.short	0x0101


	//----- nvinfo : EIATTR_VRC_CTA_INIT_COUNT
	.align		4
        /*0024*/ 	.byte	0x02, 0x4a
	.zero		1
	.zero		1


	//----- nvinfo : EIATTR_EXIT_INSTR_OFFSETS
	.align		4
        /*0028*/ 	.byte	0x04, 0x1c
        /*002a*/ 	.short	(.L_94 - .L_93)


	//   ....[0]....
.L_93:
        /*002c*/ 	.word	0x00000010


	//----- nvinfo : EIATTR_MAX_THREADS
	.align		4
.L_94:
        /*0030*/ 	.byte	0x04, 0x05
        /*0032*/ 	.short	(.L_96 - .L_95)
.L_95:
        /*0034*/ 	.word	0x00000180
        /*0038*/ 	.word	0x00000001
        /*003c*/ 	.word	0x00000001


	//----- nvinfo : EIATTR_CBANK_PARAM_SIZE
	.align		4
.L_96:
        /*0040*/ 	.byte	0x03, 0x19
        /*0042*/ 	.short	0x0a80


	//----- nvinfo : EIATTR_PARAM_CBANK
	.align		4
        /*0044*/ 	.byte	0x04, 0x0a
        /*0046*/ 	.short	(.L_98 - .L_97)
	.align		4
.L_97:
        /*0048*/ 	.word	index@(.nv.constant0._ZN7cutlass13device_kernelIN5flash11enable_sm90INS1_16FlashAttnFwdSm90INS1_25CollectiveMainloopFwdSm90ILi2EN4cute5tupleIJNS5_1CILi1EEES8_S8_EEENS6_IJNS7_ILi128EEENS7_ILi160EEENS7_ILi192EEEEEELi192ENS_12float_e4m3_tEfNS_4arch4Sm90ELb0ELb0ELb0ELb1ELb1ELb1ELb0ELb1ELb1ELb1ELb1ELb0EEENS1_21CollectiveEpilogueFwdINS6_IJSA_SC_SB_EEES9_NS_10bfloat16_tESG_Li256ELb1ELb1ELb1ELb1EEENS1_36VarlenDynamicPersistentTileSchedulerILi128ELi160ELi256ELi128ELb1ELb1ELb1ELb0ELb1ELb1EEEEEEEEEvNT_6ParamsE)
        /*004c*/ 	.short	0x0380
        /*004e*/ 	.short	0x0a80


	//----- nvinfo : EIATTR_SW_WAR
	.align		4
.L_98:
        /*0050*/ 	.byte	0x04, 0x36
        /*0052*/ 	.short	(.L_100 - .L_99)
.L_99:
        /*0054*/ 	.word	0x00000008
.L_100:


//--------------------- .nv.info._ZN7cutlass13device_kernelIN5flash11enable_sm90INS1_16FlashAttnFwdSm90INS1_25CollectiveMainloopFwdSm90ILi2EN4cute5tupleIJNS5_1CILi1EEES8_S8_EEENS6_IJNS7_ILi128EEESA_NS7_ILi192EEEEEELi192ENS_12float_e4m3_tEfNS_4arch4Sm90ELb0ELb1ELb0ELb0ELb1ELb0ELb0ELb1ELb1ELb1ELb1ELb0EEENS1_21CollectiveEpilogueFwdINS6_IJSA_SB_SA_EEES9_NS_10bfloat16_tESF_Li256ELb0ELb1ELb1ELb1EEENS1_19SingleTileSchedulerILb0ELb1ELb1ELi128EEEEEEEEEvNT_6ParamsE --------------------------
	.section	.nv.info._ZN7cutlass13device_kernelIN5flash11enable_sm90INS1_16FlashAttnFwdSm90INS1_25CollectiveMainloopFwdSm90ILi2EN4cute5tupleIJNS5_1CILi1EEES8_S8_EEENS6_IJNS7_ILi128EEESA_NS7_ILi192EEEEEELi192ENS_12float_e4m3_tEfNS_4arch4Sm90ELb0ELb1ELb0ELb0ELb1ELb0ELb0ELb1ELb1ELb1ELb1ELb0EEENS1_21CollectiveEpilogueFwdINS6_IJSA_SB_SA_EEES9_NS_10bfloat16_tESF_Li256ELb0ELb1ELb1ELb1EEENS1_19SingleTileSchedulerILb0ELb1ELb1ELi128EEEEEEEEEvNT_6ParamsE,"",@"SHT_CUDA_INFO"
	.sectionflags	@""
	.align	4


	//----- nvinfo : EIATTR_CUDA_API_VERSION
	.align		4
        /*0000*/ 	.byte	0x04, 0x37
        /*0002*/ 	.short	(.L_102 - .L_101)
.L_101:
        /*0004*/ 	.word	0x00000082


	//----- nvinfo : EIATTR_KPARAM_INFO
	.align		4
.L_102:
        /*0008*/ 	.byte	0x04, 0x17
        /*000a*/ 	.short	(.L_104 - .L_103)
.L_103:
        /*000c*/ 	.word	0x00000000
        /*0010*/ 	.short	0x0000
        /*0012*/ 	.short	0x0000
        /*0014*/ 	.byte	0x00, 0xf0, 0x01, 0x28


	//----- nvinfo : EIATTR_SPARSE_MMA_MASK
	.align		4
.L_104:
        /*0018*/ 	.byte	0x03, 0x50
        /*001a*/ 	.short	0x0000


	//----- nvinfo : EIATTR_MAXREG_COUNT
	.align		4
        /*001c*/ 	.byte	0x03, 0x1b
        /*001e*/ 	.short	0x00a8


	//----- nvinfo : EIATTR_MERCURY_ISA_VERSION
	.align		4
        /*0020*/ 	.byte	0x03, 0x5f
        /*0022*/ 	.short	0x0101


	//----- nvinfo : EIATTR_VRC_CTA_INIT_COUNT
	.align		4
        /*0024*/ 	.byte	0x02, 0x4a
	.zero		1
	.zero		1


	//----- nvinfo : EIATTR_EXIT_INSTR_OFFSETS
	.align		4
        /*0028*/ 	.byte	0x04, 0x1c
        /*002a*/ 	.short	(.L_106 - .L_105)


	//   ....[0]....
.L_105:
        /*002c*/ 	.word	0x00000010


	//----- nvinfo : EIATTR_MAX_THREADS
	.align		4
.L_106:
        /*0030*/ 	.byte	0x04, 0x05
        /*0032*/ 	.short	(.L_108 - .L_107)
.L_107:
        /*0034*/ 	.word	0x00000180
        /*0038*/ 	.word	0x00000001
        /*003c*/ 	.word	0x00000001


	//----- nvinfo : EIATTR_CBANK_PARAM_SIZE
	.align		4
.L_108:
        /*0040*/ 	.byte	0x03, 0x19
        /*0042*/ 	.short	0x0a00


	//----- nvinfo : EIATTR_PARAM_CBANK
	.align		4
        /*0044*/ 	.byte	0x04, 0x0a
        /*0046*/ 	.short	(.L_110 - .L_109)
	.align		4
.L_109:
        /*0048*/ 	.word	index@(.nv.constant0._ZN7cutlass13device_kernelIN5flash11enable_sm90INS1_16FlashAttnFwdSm90INS1_25CollectiveMainloopFwdSm90ILi2EN4cute5tupleIJNS5_1CILi1EEES8_S8_EEENS6_IJNS7_ILi128EEESA_NS7_ILi192EEEEEELi192ENS_12float_e4m3_tEfNS_4arch4Sm90ELb0ELb1ELb0ELb0ELb1ELb0ELb0ELb1ELb1ELb1ELb1ELb0EEENS1_21CollectiveEpilogueFwdINS6_IJSA_SB_SA_EEES9_NS_10bfloat16_tESF_Li256ELb0ELb1ELb1ELb1EEENS1_19SingleTileSchedulerILb0ELb1ELb1ELi128EEEEEEEEEvNT_6ParamsE)
        /*004c*/ 	.short	0x0380
        /*004e*/ 	.short	0x0a00


	//----- nvinfo : EIATTR_SW_WAR
	.align		4
.L_110:
        /*0050*/ 	.byte	0x04, 0x36
        /*0052*/ 	.short	(.L_112 - .L_111)
.L_111:
        /*0054*/ 	.word	0x00000008
.L_112:


//--------------------- .nv.info._ZN7cutlass13device_kernelIN5flash11enable_sm90INS1_16FlashAttnFwdSm90INS1_25CollectiveMainloopFwdSm90ILi2EN4cute5tupleIJNS5_1CILi1EEES8_S8_EEENS6_IJNS7_ILi128EEESA_NS7_ILi192EEEEEELi192ENS_12float_e4m3_tEfNS_4arch4Sm90ELb0ELb1ELb0ELb1ELb1ELb0ELb0ELb1ELb1ELb1ELb1ELb0EEENS1_21CollectiveEpilogueFwdINS6_IJSA_SB_SA_EEES9_NS_10bfloat16_tESF_Li256ELb1ELb1ELb1ELb1EEENS1_36VarlenDynamicPersistentTileSchedulerILi128ELi128ELi256ELi128ELb1ELb1ELb1ELb1ELb0ELb1EEEEEEEEEvNT_6ParamsE --------------------------
	.section	.nv.info._ZN7cutlass13device_kernelIN5flash11enable_sm90INS1_16FlashAttnFwdSm90INS1_25CollectiveMainloopFwdSm90ILi2EN4cute5tupleIJNS5_1CILi1EEES8_S8_EEENS6_IJNS7_ILi128EEESA_NS7_ILi192EEEEEELi192ENS_12float_e4m3_tEfNS_4arch4Sm90ELb0ELb1ELb0ELb1ELb1ELb0ELb0ELb1ELb1ELb1ELb1ELb0EEENS1_21CollectiveEpilogueFwdINS6_IJSA_SB_SA_EEES9_NS_10bfloat16_tESF_Li256ELb1ELb1ELb1ELb1EEENS1_36VarlenDynamicPersistentTileSchedulerILi128ELi128ELi256ELi128ELb1ELb1ELb1ELb1ELb0ELb1EEEEEEEEEvNT_6ParamsE,"",@"SHT_CUDA_INFO"
	.sectionflags	@""
	.align	4


	//----- nvinfo : EIATTR_CUDA_API_VERSION
	.align		4
        /*0000*/ 	.byte	0x04, 0x37
        /*0002*/ 	.short	(.L_114 - .L_113)
.L_113:
        /*0004*/ 	.word	0x00000082


	//----- nvinfo : EIATTR_KPARAM_INFO
	.align		4
.L_114:
        /*0008*/ 	.byte	0x04, 0x17
        /*000a*/ 	.short	(.L_116 - .L_115)
.L_115:
        /*000c*/ 	.word	0x00000000
        /*0010*/ 	.short	0x0000
        /*0012*/ 	.short	0x0000
        /*0014*/ 	.byte	0x00, 0xf0, 0x01, 0x2a


	//----- nvinfo : EIATTR_SPARSE_MMA_MASK
	.align		4
.L_116:
        /*0018*/ 	.byte	0x03, 0x50
        /*001a*/ 	.short	0x0000


	//----- nvinfo : EIATTR_MAXREG_COUNT
	.align		4
        /*001c*/ 	.byte	0x03, 0x1b
        /*001e*/ 	.short	0x00a8


	//----- nvinfo : EIATTR_MERCURY_ISA_VERSION
	.align		4
        /*0020*/ 	.byte	0x03, 0x5f
        /*0022*/ 	.short	0x0101


	//----- nvinfo : EIATTR_VRC_CTA_INIT_COUNT
	.align		4
        /*0024*/ 	.byte	0x02, 0x4a
	.zero		1
	.zero		1


	//----- nvinfo : EIATTR_EXIT_INSTR_OFFSETS
	.align		4
        /*0028*/ 	.byte	0x04, 0x1c
        /*002a*/ 	.short	(.L_118 - .L_117)


	//   ....[0]....
.L_117:
        /*002c*/ 	.word	0x00000010


	//----- nvinfo : EIATTR_MAX_THREADS
	.align		4
.L_118:
        /*0030*/ 	.byte	0x04, 0x05
        /*0032*/ 	.short	(.L_120 - .L_119)
.L_119:
        /*0034*/ 	.word	0x00000180
        /*0038*/ 	.word	0x00000001
        /*003c*/ 	.word	0x00000001


	//----- nvinfo : EIATTR_CBANK_PARAM_SIZE
	.align		4
.L_120:
        /*0040*/ 	.byte	0x03, 0x19
        /*0042*/ 	.short	0x0a80


	//----- nvinfo : EIATTR_PARAM_CBANK
	.align		4
        /*0044*/ 	.byte	0x04, 0x0a
        /*0046*/ 	.short	(.L_122 - .L_121)
	.align		4
.L_121:
        /*0048*/ 	.word	index@(.nv.constant0._ZN7cutlass13device_kernelIN5flash11enable_sm90INS1_16FlashAttnFwdSm90INS1_25CollectiveMainloopFwdSm90ILi2EN4cute5tupleIJNS5_1CILi1EEES8_S8_EEENS6_IJNS7_ILi128EEESA_NS7_ILi192EEEEEELi192ENS_12float_e4m3_tEfNS_4arch4Sm90ELb0ELb1ELb0ELb1ELb1ELb0ELb0ELb1ELb1ELb1ELb1ELb0EEENS1_21CollectiveEpilogueFwdINS6_IJSA_SB_SA_EEES9_NS_10bfloat16_tESF_Li256ELb1ELb1ELb1ELb1EEENS1_36VarlenDynamicPersistentTileSchedulerILi128ELi128ELi256ELi128ELb1ELb1ELb1ELb1ELb0ELb1EEEEEEEEEvNT_6ParamsE)
        /*004c*/ 	.short	0x0380
        /*004e*/ 	.short	0x0a80


	//----- nvinfo : EIATTR_SW_WAR
	.align		4
.L_122:
        /*0050*/ 	.byte	0x04, 0x36
        /*0052*/ 	.short	(.L_124 - .L_123)
.L_123:
        /*0054*/ 	.word	0x00000008
.L_124:


//--------------------- .nv.info._ZN7cutlass13device_kernelIN5flash11enable_sm90INS1_16FlashAttnFwdSm90INS1_25CollectiveMainloopFwdSm90ILi2EN4cute5tupleIJNS5_1CILi1EEES8_S8_EEENS6_IJNS7_ILi128EEESA_NS7_ILi192EEEEEELi192ENS_12float_e4m3_tEfNS_4arch4Sm90ELb0ELb1ELb0ELb1ELb1ELb1ELb0ELb1ELb1ELb1ELb1ELb0EEENS1_21CollectiveEpilogueFwdINS6_IJSA_SB_SA_EEES9_NS_10bfloat16_tESF_Li256ELb1ELb1ELb1ELb1EEENS1_36VarlenDynamicPersistentTileSchedulerILi128ELi128ELi256ELi128ELb1ELb1ELb1ELb1ELb0ELb1EEEEEEEEEvNT_6ParamsE --------------------------
	.section	.nv.info._ZN7cutlass13device_kernelIN5flash11enable_sm90INS1_16FlashAttnFwdSm90INS1_25CollectiveMainloopFwdSm90ILi2EN4cute5tupleIJNS5_1CILi1EEES8_S8_EEENS6_IJNS7_ILi128EEESA_NS7_ILi192EEEEEELi192ENS_12float_e4m3_tEfNS_4arch4Sm90ELb0ELb1ELb0ELb1ELb1ELb1ELb0ELb1ELb1ELb1ELb1ELb0EEENS1_21CollectiveEpilogueFwdINS6_IJSA_SB_SA_EEES9_NS_10bfloat16_tESF_Li256ELb1ELb1ELb1ELb1EEENS1_36VarlenDynamicPersistentTileSchedulerILi128ELi128ELi256ELi128ELb1ELb1ELb1ELb1ELb0ELb1EEEEEEEEEvNT_6ParamsE,"",@"SHT_CUDA_INFO"
	.sectionflags	@""
	.align	4


	//----- nvinfo : EIATTR_CUDA_API_VERSION
	.align		4
        /*0000*/ 	.byte	0x04, 0x37
        /*0002*/ 	.short	(.L_126 - .L_125)
.L_125:
        /*0004*/ 	.word	0x00000082


	//----- nvinfo : EIATTR_KPARAM_INFO
	.align		4
.L_126:
        /*0008*/ 	.byte	0x04, 0x17
        /*000a*/ 	.short	(.L_128 - .L_127)
.L_127:
        /*000c*/ 	.word	0x00000000
        /*0010*/ 	.short	0x0000
        /*0012*/ 	.short	0x0000
        /*0014*/ 	.byte	0x00, 0xf0, 0x01, 0x2a


	//----- nvinfo : EIATTR_SPARSE_MMA_MASK
	.align		4
.L_128:
        /*0018*/ 	.byte	0x03, 0x50
        /*001a*/ 	.short	0x0000


	//----- nvinfo : EIATTR_MAXREG_COUNT
	.align		4
        /*001c*/ 	.byte	0x03, 0x1b
        /*001e*/ 	.short	0x00a8


	//----- nvinfo : EIATTR_MERCURY_ISA_VERSION
	.align		4
        /*0020*/ 	.byte	0x03, 0x5f
        /*0022*/ 	.short	0x0101


	//----- nvinfo : EIATTR_VRC_CTA_INIT_COUNT
	.align		4
        /*0024*/ 	.byte	0x02, 0x4a
	.zero		1
	.zero		1


	//----- nvinfo : EIATTR_EXIT_INSTR_OFFSETS
	.align		4
        /*0028*/ 	.byte	0x04, 0x1c
        /*002a*/ 	.short	(.L_130 - .L_129)


	//   ....[0]....
.L_129:
        /*002c*/ 	.word	0x00000010


	//----- nvinfo : EIATTR_MAX_THREADS
	.align		4
.L_130:
        /*0030*/ 	.byte	0x04, 0x05
        /*0032*/ 	.short	(.L_132 - .L_131)
.L_131:
        /*0034*/ 	.word	0x00000180
        /*0038*/ 	.word	0x00000001
        /*003c*/ 	.word	0x00000001


	//----- nvinfo : EIATTR_CBANK_PARAM_SIZE
	.align		4
.L_132:
        /*0040*/ 	.byte	0x03, 0x19
        /*0042*/ 	.short	0x0a80


	//----- nvinfo : EIATTR_PARAM_CBANK
	.align		4
        /*0044*/ 	.byte	0x04, 0x0a
        /*0046*/ 	.short	(.L_134 - .L_133)
	.align		4
.L_133:
        /*0048*/ 	.word	index@(.nv.constant0._ZN7cutlass13device_kernelIN5flash11enable_sm90INS1_16FlashAttnFwdSm90INS1_25CollectiveMainloopFwdSm90ILi2EN4cute5tupleIJNS5_1CILi1EEES8_S8_EEENS6_IJNS7_ILi128EEESA_NS7_ILi192EEEEEELi192ENS_12float_e4m3_tEfNS_4arch4Sm90ELb0ELb1ELb0ELb1ELb1ELb1ELb0ELb1ELb1ELb1ELb1ELb0EEENS1_21CollectiveEpilogueFwdINS6_IJSA_SB_SA_EEES9_NS_10bfloat16_tESF_Li256ELb1ELb1ELb1ELb1EEENS1_36VarlenDynamicPersistentTileSchedulerILi128ELi128ELi256ELi128ELb1ELb1ELb1ELb1ELb0ELb1EEEEEEEEEvNT_6ParamsE)
        /*004c*/ 	.short	0x0380
        /*004e*/ 	.short	0x0a80


	//----- nvinfo : EIATTR_SW_WAR
	.align		4
.L_134:
        /*0050*/ 	.byte	0x04, 0x36
        /*0052*/ 	.short	(.L_136 - .L_135)
.L_135:
        /*0054*/ 	.word	0x00000008
.L_136:


//--------------------- .nv.info._ZN7cutlass13device_kernelIN5flash11enable_sm90INS1_16FlashAttnFwdSm90INS1_25CollectiveMainloopFwdSm90ILi2EN4cute5tupleIJNS5_1CILi1EEES8_S8_EEENS6_IJNS7_ILi128EEENS7_ILi160EEENS7_ILi192EEEEEELi192ENS_12float_e4m3_tEfNS_4arch4Sm90ELb1ELb0ELb0ELb0ELb1ELb0ELb0ELb1ELb1ELb1ELb1ELb0EEENS1_21CollectiveEpilogueFwdINS6_IJSA_SC_SB_EEES9_NS_10bfloat16_tESG_Li256ELb0ELb1ELb1ELb1EEENS1_19SingleTileSchedulerILb0ELb1ELb1ELi128EEEEEEEEEvNT_6ParamsE --------------------------
	.section	.nv.info._ZN7cutlass13device_kernelIN5flash11enable_sm90INS1_16FlashAttnFwdSm90INS1_25CollectiveMainloopFwdSm90ILi2EN4cute5tupleIJNS5_1CILi1EEES8_S8_EEENS6_IJNS7_ILi128EEENS7_ILi160EEENS7_ILi192EEEEEELi192ENS_12float_e4m3_tEfNS_4arch4Sm90ELb1ELb0ELb0ELb0ELb1ELb0ELb0ELb1ELb1ELb1ELb1ELb0EEENS1_21CollectiveEpilogueFwdINS6_IJSA_SC_SB_EEES9_NS_10bfloat16_tESG_Li256ELb0ELb1ELb1ELb1EEENS1_19SingleTileSchedulerILb0ELb1ELb1ELi128EEEEEEEEEvNT_6ParamsE,"",@"SHT_CUDA_INFO"
	.sectionflags	@""
	.align	4


	//----- nvinfo : EIATTR_CUDA_API_VERSION
	.align		4
        /*0000*/ 	.byte	0x04, 0x37
        /*0002*/ 	.short	(.L_138 - .L_137)
.L_137:
        /*0004*/ 	.word	0x00000082


	//----- nvinfo : EIATTR_KPARAM_INFO
	.align		4
.L_138:
        /*0008*/ 	.byte	0x04, 0x17
        /*000a*/ 	.short	(.L_140 - .L_139)
.L_139:
        /*000c*/ 	.word	0x00000000
        /*0010*/ 	.short	0x0000
        /*0012*/ 	.short	0x0000
        /*0014*/ 	.byte	0x00, 0xf0, 0x01, 0x28


	//----- nvinfo : EIATTR_SPARSE_MMA_MASK
	.align		4
.L_140:
        /*0018*/ 	.byte	0x03, 0x50
        /*001a*/ 	.short	0x0000


	//----- nvinfo : EIATTR_MAXREG_COUNT
	.align		4
        /*001c*/ 	.byte	0x03, 0x1b
        /*001e*/ 	.short	0x00a8


	//----- nvinfo : EIATTR_MERCURY_ISA_VERSION
	.align		4
        /*0020*/ 	.byte	0x03, 0x5f
        /*0022*/ 	.short	0x0101


	//----- nvinfo : EIATTR_VRC_CTA_INIT_COUNT
	.align		4
        /*0024*/ 	.byte	0x02, 0x4a
	.zero		1
	.zero		1


	//----- nvinfo : EIATTR_EXIT_INSTR_OFFSETS
	.align		4
        /*0028*/ 	.byte	0x04, 0x1c
        /*002a*/ 	.short	(.L_142 - .L_141)


	//   ....[0]....
.L_141:
        /*002c*/ 	.word	0x00000010


	//----- nvinfo : EIATTR_MAX_THREADS
	.align		4
.L_142:
        /*0030*/ 	.byte	0x04, 0x05
        /*0032*/ 	.short	(.L_144 - .L_143)
.L_143:
        /*0034*/ 	.word	0x00000180
        /*0038*/ 	.word	0x00000001
        /*003c*/ 	.word	0x00000001


	//----- nvinfo : EIATTR_CBANK_PARAM_SIZE
	.align		4
.L_144:
        /*0040*/ 	.byte	0x03, 0x19
        /*0042*/ 	.short	0x0a00


	//----- nvinfo : EIATTR_PARAM_CBANK
	.align		4
        /*0044*/ 	.byte	0x04, 0x0a
        /*0046*/ 	.short	(.L_146 - .L_145)
	.align		4
.L_145:
        /*0048*/ 	.word	index@(.nv.constant0._ZN7cutlass13device_kernelIN5flash11enable_sm90INS1_16FlashAttnFwdSm90INS1_25CollectiveMainloopFwdSm90ILi2EN4cute5tupleIJNS5_1CILi1EEES8_S8_EEENS6_IJNS7_ILi128EEENS7_ILi160EEENS7_ILi192EEEEEELi192ENS_12float_e4m3_tEfNS_4arch4Sm90ELb1ELb0ELb0ELb0ELb1ELb0ELb0ELb1ELb1ELb1ELb1ELb0EEENS1_21CollectiveEpilogueFwdINS6_IJSA_SC_SB_EEES9_NS_10bfloat16_tESG_Li256ELb0ELb1ELb1ELb1EEENS1_19SingleTileSchedulerILb0ELb1ELb1ELi128EEEEEEEEEvNT_6ParamsE)
        /*004c*/ 	.short	0x0380
        /*004e*/ 	.short	0x0a00


	//----- nvinfo : EIATTR_SW_WAR
	.align		4
.L_146:
        /*0050*/ 	.byte	0x04, 0x36
        /*0052*/ 	.short	(.L_148 - .L_147)
.L_147:
        /*0054*/ 	.word	0x00000008
.L_148:


//--------------------- .nv.info._ZN7cutlass13device_kernelIN5flash11enable_sm90INS1_16FlashAttnFwdSm90INS1_25CollectiveMainloopFwdSm90ILi2EN4cute5tupleIJNS5_1CILi1EEES8_S8_EEENS6_IJNS7_ILi128EEENS7_ILi160EEENS7_ILi192EEEEEELi192ENS_12float_e4m3_tEfNS_4arch4Sm90ELb1ELb0ELb0ELb1ELb1ELb0ELb0ELb1ELb1ELb1ELb1ELb0EEENS1_21CollectiveEpilogueFwdINS6_IJSA_SC_SB_EEES9_NS_10bfloat16_tESG_Li256ELb1ELb1ELb1ELb1EEENS1_36VarlenDynamicPersistentTileSchedulerILi128ELi160ELi256ELi128ELb1ELb1ELb1ELb1ELb1ELb1EEEEEEEEEvNT_6ParamsE --------------------------
	.section	.nv.info._ZN7cutlass13device_kernelIN5flash11enable_sm90INS1_16FlashAttnFwdSm90INS1_25CollectiveMainloopFwdSm90ILi2EN4cute5tupleIJNS5_1CILi1EEES8_S8_EEENS6_IJNS7_ILi128EEENS7_ILi160EEENS7_ILi192EEEEEELi192ENS_12float_e4m3_tEfNS_4arch4Sm90ELb1ELb0ELb0ELb1ELb1ELb0ELb0ELb1ELb1ELb1ELb1ELb0EEENS1_21CollectiveEpilogueFwdINS6_IJSA_SC_SB_EEES9_NS_10bfloat16_tESG_Li256ELb1ELb1ELb1ELb1EEENS1_36VarlenDynamicPersistentTileSchedulerILi128ELi160ELi256ELi128ELb1ELb1ELb1ELb1ELb1ELb1EEEEEEEEEvNT_6ParamsE,"",@"SHT_CUDA_INFO"
	.sectionflags	@""
	.align	4


	//----- nvinfo : EIATTR_CUDA_API_VERSION
	.align		4
        /*0000*/ 	.byte	0x04, 0x37
        /*0002*/ 	.short	(.L_150 - .L_149)
.L_149:
        /*0004*/ 	.word	0x00000082


	//----- nvinfo : EIATTR_KPARAM_INFO
	.align		4
.L_150:
        /*0008*/ 	.byte	0x04, 0x17
        /*000a*/ 	.short	(.L_152 - .L_151)
.L_151:
        /*000c*/ 	.word	0x00000000
        /*0010*/ 	.short	0x0000
        /*0012*/ 	.short	0x0000
        /*0014*/ 	.byte	0x00, 0xf0, 0x01, 0x2a


	//----- nvinfo : EIATTR_SPARSE_MMA_MASK
	.align		4
.L_152:
        /*0018*/ 	.byte	0x03, 0x50
        /*001a*/ 	.short	0x0000


	//----- nvinfo : EIATTR_MAXREG_COUNT
	.align		4
        /*001c*/ 	.byte	0x03, 0x1b
        /*001e*/ 	.short	0x00a8


	//----- nvinfo : EIATTR_MERCURY_ISA_VERSION
	.align		4
        /*0020*/ 	.byte	0x03, 0x5f
        /*0022*/ 	.short	0x0101


	//----- nvinfo : EIATTR_VRC_CTA_INIT_COUNT
	.align		4
        /*0024*/ 	.byte	0x02, 0x4a
	.zero		1
	.zero		1


	//----- nvinfo : EIATTR_EXIT_INSTR_OFFSETS
	.align		4
        /*0028*/ 	.byte	0x04, 0x1c
        /*002a*/ 	.short	(.L_154 - .L_153)


	//   ....[0]....
.L_153:
        /*002c*/ 	.word	0x00000010


	//----- nvinfo : EIATTR_MAX_THREADS
	.align		4
.L_154:
        /*0030*/ 	.byte	0x04, 0x05
        /*0032*/ 	.short	(.L_156 - .L_155)
.L_155:
        /*0034*/ 	.word	0x00000180
        /*0038*/ 	.word	0x00000001
        /*003c*/ 	.word	0x00000001


	//----- nvinfo : EIATTR_CBANK_PARAM_SIZE
	.align		4
.L_156:
        /*0040*/ 	.byte	0x03, 0x19
        /*0042*/ 	.short	0x0a80


	//----- nvinfo : EIATTR_PARAM_CBANK
	.align		4
        /*0044*/ 	.byte	0x04, 0x0a
        /*0046*/ 	.short	(.L_158 - .L_157)
	.align		4
.L_157:
        /*0048*/ 	.word	index@(.nv.constant0._ZN7cutlass13device_kernelIN5flash11enable_sm90INS1_16FlashAttnFwdSm90INS1_25CollectiveMainloopFwdSm90ILi2EN4cute5tupleIJNS5_1CILi1EEES8_S8_EEENS6_IJNS7_ILi128EEENS7_ILi160EEENS7_ILi192EEEEEELi192ENS_12float_e4m3_tEfNS_4arch4Sm90ELb1ELb0ELb0ELb1ELb1ELb0ELb0ELb1ELb1ELb1ELb1ELb0EEENS1_21CollectiveEpilogueFwdINS6_IJSA_SC_SB_EEES9_NS_10bfloat16_tESG_Li256ELb1ELb1ELb1ELb1EEENS1_36VarlenDynamicPersistentTileSchedulerILi128ELi160ELi256ELi128ELb1ELb1ELb1ELb1ELb1ELb1EEEEEEEEEvNT_6ParamsE)
        /*004c*/ 	.short	0x0380
        /*004e*/ 	.short	0x0a80


	//----- nvinfo : EIATTR_SW_WAR
	.align		4
.L_158:
        /*0050*/ 	.byte	0x04, 0x36
        /*0052*/ 	.short	(.L_160 - .L_159)
.L_159:
        /*0054*/ 	.word	0x00000008
.L_160:


//--------------------- .nv.info._ZN7cutlass13device_kernelIN5flash11enable_sm90INS1_16FlashAttnFwdSm90INS1_25CollectiveMainloopFwdSm90ILi2EN4cute5tupleIJNS5_1CILi1EEES8_S8_EEENS6_IJNS7_ILi128EEENS7_ILi160EEENS7_ILi192EEEEEELi192ENS_12float_e4m3_tEfNS_4arch4Sm90ELb1ELb0ELb0ELb1ELb1ELb1ELb0ELb1ELb1ELb1ELb1ELb0EEENS1_21CollectiveEpilogueFwdINS6_IJSA_SC_SB_EEES9_NS_10bfloat16_tESG_Li256ELb1ELb1ELb1ELb1EEENS1_36VarlenDynamicPersistentTileSchedulerILi128ELi160ELi256ELi128ELb1ELb1ELb1ELb1ELb1ELb1EEEEEEEEEvNT_6ParamsE --------------------------
	.section	.nv.info._ZN7cutlass13device_kernelIN5flash11enable_sm90INS1_16FlashAttnFwdSm90INS1_25CollectiveMainloopFwdSm90ILi2EN4cute5tupleIJNS5_1CILi1EEES8_S8_EEENS6_IJNS7_ILi128EEENS7_ILi160EEENS7_ILi192EEEEEELi192ENS_12float_e4m3_tEfNS_4arch4Sm90ELb1ELb0ELb0ELb1ELb1ELb1ELb0ELb1ELb1ELb1ELb1ELb0EEENS1_21CollectiveEpilogueFwdINS6_IJSA_SC_SB_EEES9_NS_10bfloat16_tESG_Li256ELb1ELb1ELb1ELb1EEENS1_36VarlenDynamicPersistentTileSchedulerILi128ELi160ELi256ELi128ELb1ELb1ELb1ELb1ELb1ELb1EEEEEEEEEvNT_6ParamsE,"",@"SHT_CUDA_INFO"
	.sectionflags	@""
	.align	4


	//----- nvinfo : EIATTR_CUDA_API_VERSION
	.align		4
        /*0000*/ 	.byte	0x04, 0x37
        /*0002*/ 	.short	(.L_162 - .L_161)
.L_161:
        /*0004*/ 	.word	0x00000082


	//----- nvinfo : EIATTR_KPARAM_INFO
	.align		4
.L_162:
        /*0008*/ 	.byte	0x04, 0x17
        /*000a*/ 	.short	(.L_164 - .L_163)
.L_163:
        /*000c*/ 	.word	0x00000000
        /*0010*/ 	.short	0x0000
        /*0012*/ 	.short	0x0000
        /*0014*/ 	.byte	0x00, 0xf0, 0x01, 0x2a


	//----- nvinfo : EIATTR_SPARSE_MMA_MASK
	.align		4
.L_164:
        /*0018*/ 	.byte	0x03, 0x50
        /*001a*/ 	.short	0x0000


	//----- nvinfo : EIATTR_MAXREG_COUNT
	.align		4
        /*001c*/ 	.byte	0x03, 0x1b
        /*001e*/ 	.short	0x00a8


	//----- nvinfo : EIATTR_MERCURY_ISA_VERSION
	.align		4
        /*0020*/ 	.byte	0x03, 0x5f
        /*0022*/ 	.short	0x0101


	//----- nvinfo : EIATTR_VRC_CTA_INIT_COUNT
	.align		4
        /*0024*/ 	.byte	0x02, 0x4a
	.zero		1
	.zero		1


	//----- nvinfo : EIATTR_EXIT_INSTR_OFFSETS
	.align		4
        /*0028*/ 	.byte	0x04, 0x1c
        /*002a*/ 	.short	(.L_166 - .L_165)


	//   ....[0]....
.L_165:
        /*002c*/ 	.word	0x00000010


	//----- nvinfo : EIATTR_MAX_THREADS
	.align		4
.L_166:
        /*0030*/ 	.byte	0x04, 0x05
        /*0032*/ 	.short	(.L_168 - .L_167)
.L_167:
        /*0034*/ 	.word	0x00000180
        /*0038*/ 	.word	0x00000001
        /*003c*/ 	.word	0x00000001


	//----- nvinfo : EIATTR_CBANK_PARAM_SIZE
	.align		4
.L_168:
        /*0040*/ 	.byte	0x03, 0x19
        /*0042*/ 	.short	0x0a80


	//----- nvinfo : EIATTR_PARAM_CBANK
	.align		4
        /*0044*/ 	.byte	0x04, 0x0a
        /*0046*/ 	.short	(.L_170 - .L_169)
	.align		4
.L_169:
        /*0048*/ 	.word	index@(.nv.constant0._ZN7cutlass13device_kernelIN5flash11enable_sm90INS1_16FlashAttnFwdSm90INS1_25CollectiveMainloopFwdSm90ILi2EN4cute5tupleIJNS5_1CILi1EEES8_S8_EEENS6_IJNS7_ILi128EEENS7_ILi160EEENS7_ILi192EEEEEELi192ENS_12float_e4m3_tEfNS_4arch4Sm90ELb1ELb0ELb0ELb1ELb1ELb1ELb0ELb1ELb1ELb1ELb1ELb0EEENS1_21CollectiveEpilogueFwdINS6_IJSA_SC_SB_EEES9_NS_10bfloat16_tESG_Li256ELb1ELb1ELb1ELb1EEENS1_36VarlenDynamicPersistentTileSchedulerILi128ELi160ELi256ELi128ELb1ELb1ELb1ELb1ELb1ELb1EEEEEEEEEvNT_6ParamsE)
        /*004c*/ 	.short	0x0380
        /*004e*/ 	.short	0x0a80


	//----- nvinfo : EIATTR_SW_WAR
	.align		4
.L_170:
        /*0050*/ 	.byte	0x04, 0x36
        /*0052*/ 	.short	(.L_172 - .L_171)
.L_171:
        /*0054*/ 	.word	0x00000008
.L_172:


//--------------------- .nv.callgraph             --------------------------
	.section	.nv.callgraph,"",@"SHT_CUDA_CALLGRAPH"
	.align	4
	.sectionentsize	8
	.align		4
        /*0000*/ 	.word	0x00000000
	.align		4
        /*0004*/ 	.word	0xffffffff
	.align		4
        /*0008*/ 	.word	0x00000000
	.align		4
        /*000c*/ 	.word	0xfffffffe
	.align		4
        /*0010*/ 	.word	0x00000000
	.align		4
        /*0014*/ 	.word	0xfffffffd
	.align		4
        /*0018*/ 	.word	0x00000000
	.align		4
        /*001c*/ 	.word	0xfffffffc


//--------------------- .nv.constant4             --------------------------
	.section	.nv.constant4,"a",@progbits
	.align	8
	.align		8
.nv.constant4:
        /*0000*/ 	.dword	_ZN78_INTERNAL_9e27dd1d_42_flash_fwd_hdim192_e4m3_paged_split_sm90_cu_ceb34e2a_33644cuda3std3__45__cpo5beginE
	.align		8
        /*0008*/ 	.dword	_ZN78_INTERNAL_9e27dd1d_42_flash_fwd_hdim192_e4m3_paged_split_sm90_cu_ceb34e2a_33644cuda3std3__45__cpo3endE
	.align		8
        /*0010*/ 	.dword	_ZN78_INTERNAL_9e27dd1d_42_flash_fwd_hdim192_e4m3_paged_split_sm90_cu_ceb34e2a_33644cuda3std3__45__cpo6cbeginE
	.align		8
        /*0018*/ 	.dword	_ZN78_INTERNAL_9e27dd1d_42_flash_fwd_hdim192_e4m3_paged_split_sm90_cu_ceb34e2a_33644cuda3std3__45__cpo4cendE
	.align		8
        /*0020*/ 	.dword	_ZN78_INTERNAL_9e27dd1d_42_flash_fwd_hdim192_e4m3_paged_split_sm90_cu_ceb34e2a_33644cuda3std3__480_GLOBAL__N__9e27dd1d_42_flash_fwd_hdim192_e4m3_paged_split_sm90_cu_ceb34e2a_33646ignoreE
	.align		8
        /*0028*/ 	.dword	_ZN78_INTERNAL_9e27dd1d_42_flash_fwd_hdim192_e4m3_paged_split_sm90_cu_ceb34e2a_33644cuda3std3__419piecewise_constructE
	.align		8
        /*0030*/ 	.dword	_ZN78_INTERNAL_9e27dd1d_42_flash_fwd_hdim192_e4m3_paged_split_sm90_cu_ceb34e2a_33644cuda3std3__48in_placeE
	.align		8
        /*0038*/ 	.dword	_ZN78_INTERNAL_9e27dd1d_42_flash_fwd_hdim192_e4m3_paged_split_sm90_cu_ceb34e2a_33644cuda3std6ranges3__45__cpo4swapE
	.align		8
        /*0040*/ 	.dword	_ZN78_INTERNAL_9e27dd1d_42_flash_fwd_hdim192_e4m3_paged_split_sm90_cu_ceb34e2a_33644cuda3std6ranges3__45__cpo9iter_moveE
	.align		8
        /*0048*/ 	.dword	_ZN78_INTERNAL_9e27dd1d_42_flash_fwd_hdim192_e4m3_paged_split_sm90_cu_ceb34e2a_33644cute7productE
	.align		8
        /*0050*/ 	.dword	_ZN78_INTERNAL_9e27dd1d_42_flash_fwd_hdim192_e4m3_paged_split_sm90_cu_ceb34e2a_33644cute1_E


//--------------------- .text._ZN7cutlass13device_kernelIN5flash11enable_sm90INS1_16FlashAttnFwdSm90INS1_25CollectiveMainloopFwdSm90ILi2EN4cute5tupleIJNS5_1CILi1EEES8_S8_EEENS6_IJNS7_ILi128EEENS7_ILi160EEENS7_ILi192EEEEEELi192ENS_12float_e4m3_tEfNS_4arch4Sm90ELb0ELb0ELb0ELb0ELb1ELb0ELb0ELb1ELb1ELb1ELb1ELb0EEENS1_21CollectiveEpilogueFwdINS6_IJSA_SC_SB_EEES9_NS_10bfloat16_tESG_Li256ELb0ELb1ELb1ELb1EEENS1_19SingleTileSchedulerILb0ELb1ELb1ELi128EEEEEEEEEvNT_6ParamsE --------------------------
	.section	.text._ZN7cutlass13device_kernelIN5flash11enable_sm90INS1_16FlashAttnFwdSm90INS1_25CollectiveMainloopFwdSm90ILi2EN4cute5tupleIJNS5_1CILi1EEES8_S8_EEENS6_IJNS7_ILi128EEENS7_ILi160EEENS7_ILi192EEEEEELi192ENS_12float_e4m3_tEfNS_4arch4Sm90ELb0ELb0ELb0ELb0ELb1ELb0ELb0ELb1ELb1ELb1ELb1ELb0EEENS1_21CollectiveEpilogueFwdINS6_IJSA_SC_SB_EEES9_NS_10bfloat16_tESG_Li256ELb0ELb1ELb1ELb1EEENS1_19SingleTileSchedulerILb0ELb1ELb1ELi128EEEEEEEEEvNT_6ParamsE,"ax",@progbits
	.align	128
.text._ZN7cutlass13device_kernelIN5flash11enable_sm90INS1_16FlashAttnFwdSm90INS1_25CollectiveMainloopFwdSm90ILi2EN4cute5tupleIJNS5_1CILi1EEES8_S8_EEENS6_IJNS7_ILi128EEENS7_ILi160EEENS7_ILi192EEEEEELi192ENS_12float_e4m3_tEfNS_4arch4Sm90ELb0ELb0ELb0ELb0ELb1ELb0ELb0ELb1ELb1ELb1ELb1ELb0EEENS1_21CollectiveEpilogueFwdINS6_IJSA_SC_SB_EEES9_NS_10bfloat16_tESG_Li256ELb0ELb1ELb1ELb1EEENS1_19SingleTileSchedulerILb0ELb1ELb1ELi128EEEEEEEEEvNT_6ParamsE:
        .type           _ZN7cutlass13device_kernelIN5flash11enable_sm90INS1_16FlashAttnFwdSm90INS1_25CollectiveMainloopFwdSm90ILi2EN4cute5tupleIJNS5_1CILi1EEES8_S8_EEENS6_IJNS7_ILi128EEENS7_ILi160EEENS7_ILi192EEEEEELi192ENS_12float_e4m3_tEfNS_4arch4Sm90ELb0ELb0ELb0ELb0ELb1ELb0ELb0ELb1ELb1ELb1ELb1ELb0EEENS1_21CollectiveEpilogueFwdINS6_IJSA_SC_SB_EEES9_NS_10bfloat16_tESG_Li256ELb0ELb1ELb1ELb1EEENS1_19SingleTileSchedulerILb0ELb1ELb1ELi128EEEEEEEEEvNT_6ParamsE,@function
        .size           _ZN7cutlass13device_kernelIN5flash11enable_sm90INS1_16FlashAttnFwdSm90INS1_25CollectiveMainloopFwdSm90ILi2EN4cute5tupleIJNS5_1CILi1EEES8_S8_EEENS6_IJNS7_ILi128EEENS7_ILi160EEENS7_ILi192EEEEEELi192ENS_12float_e4m3_tEfNS_4arch4Sm90ELb0ELb0ELb0ELb0ELb1ELb0ELb0ELb1ELb1ELb1ELb1ELb0EEENS1_21CollectiveEpilogueFwdINS6_IJSA_SC_SB_EEES9_NS_10bfloat16_tESG_Li256ELb0ELb1ELb1ELb1EEENS1_19SingleTileSchedulerILb0ELb1ELb1ELi128EEEEEEEEEvNT_6ParamsE,(.L_x_9 - _ZN7cutlass13device_kernelIN5flash11enable_sm90INS1_16FlashAttnFwdSm90INS1_25CollectiveMainloopFwdSm90ILi2EN4cute5tupleIJNS5_1CILi1EEES8_S8_EEENS6_IJNS7_ILi128EEENS7_ILi160EEENS7_ILi192EEEEEELi192ENS_12float_e4m3_tEfNS_4arch4Sm90ELb0ELb0ELb0ELb0ELb1ELb0ELb0ELb1ELb1ELb1ELb1ELb0EEENS1_21CollectiveEpilogueFwdINS6_IJSA_SC_SB_EEES9_NS_10bfloat16_tESG_Li256ELb0ELb1ELb1ELb1EEENS1_19SingleTileSchedulerILb0ELb1ELb1ELi128EEEEEEEEEvNT_6ParamsE)
        .other          _ZN7cutlass13device_kernelIN5flash11enable_sm90INS1_16FlashAttnFwdSm90INS1_25CollectiveMainloopFwdSm90ILi2EN4cute5tupleIJNS5_1CILi1EEES8_S8_EEENS6_IJNS7_ILi128EEENS7_ILi160EEENS7_ILi192EEEEEELi192ENS_12float_e4m3_tEfNS_4arch4Sm90ELb0ELb0ELb0ELb0ELb1ELb0ELb0ELb1ELb1ELb1ELb1ELb0EEENS1_21CollectiveEpilogueFwdINS6_IJSA_SC_SB_EEES9_NS_10bfloat16_tESG_Li256ELb0ELb1ELb1ELb1EEENS1_19SingleTileSchedulerILb0ELb1ELb1ELi128EEEEEEEEEvNT_6ParamsE,@"STO_CUDA_ENTRY STV_DEFAULT"
_ZN7cutlass13device_kernelIN5flash11enable_sm90INS1_16FlashAttnFwdSm90INS1_25CollectiveMainloopFwdSm90ILi2EN4cute5tupleIJNS5_1CILi1EEES8_S8_EEENS6_IJNS7_ILi128EEENS7_ILi160EEENS7_ILi192EEEEEELi192ENS_12float_e4m3_tEfNS_4arch4Sm90ELb0ELb0ELb0ELb0ELb1ELb0ELb0ELb1ELb1ELb1ELb1ELb0EEENS1_21CollectiveEpilogueFwdINS6_IJSA_SC_SB_EEES9_NS_10bfloat16_tESG_Li256ELb0ELb1ELb1ELb1EEENS1_19SingleTileSchedulerILb0ELb1ELb1ELi128EEEEEEEEEvNT_6ParamsE:
[----:B------:R-:W-:Y:S01]  /*0000*/  LDC R1, c[0x0][0x37c] ;  /* 0x0000df00ff017b82 */ /* 0x000fe20000000800 */
[----:B------:R-:W-:Y:S05]  /*0010*/  EXIT ;  /* 0x000000000000794d */ /* 0x000fea0003800000 */
.L_x_0:
[----:B------:R-:W-:-:S00]  /*0020*/  BRA `(.L_x_0) ;  /* 0xfffffffc00fc7947 */ /* 0x000fc0000383ffff */
[----:B------:R-:W-:-:S00]  /*0030*/  NOP ;  /* 0x0000000000007918 */ /* 0x000fc00000000000 */
        /* <DEDUP_REMOVED lines=12> */
.L_x_9:


//--------------------- .text._ZN7cutlass13device_kernelIN5flash11enable_sm90INS1_16FlashAttnFwdSm90INS1_25CollectiveMainloopFwdSm90ILi2EN4cute5tupleIJNS5_1CILi1EEES8_S8_EEENS6_IJNS7_ILi128EEENS7_ILi160EEENS7_ILi192EEEEEELi192ENS_12float_e4m3_tEfNS_4arch4Sm90ELb0ELb0ELb0ELb1ELb1ELb0ELb0ELb1ELb1ELb1ELb1ELb0EEENS1_21CollectiveEpilogueFwdINS6_IJSA_SC_SB_EEES9_NS_10bfloat16_tESG_Li256ELb1ELb1ELb1ELb1EEENS1_36VarlenDynamicPersistentTileSchedulerILi128ELi160ELi256ELi128ELb1ELb1ELb1ELb0ELb1ELb1EEEEEEEEEvNT_6ParamsE --------------------------
	.section	.text._ZN7cutlass13device_kernelIN5flash11enable_sm90INS1_16FlashAttnFwdSm90INS1_25CollectiveMainloopFwdSm90ILi2EN4cute5tupleIJNS5_1CILi1EEES8_S8_EEENS6_IJNS7_ILi128EEENS7_ILi160EEENS7_ILi192EEEEEELi192ENS_12float_e4m3_tEfNS_4arch4Sm90ELb0ELb0ELb0ELb1ELb1ELb0ELb0ELb1ELb1ELb1ELb1ELb0EEENS1_21CollectiveEpilogueFwdINS6_IJSA_SC_SB_EEES9_NS_10bfloat16_tESG_Li256ELb1ELb1ELb1ELb1EEENS1_36VarlenDynamicPersistentTileSchedulerILi128ELi160ELi256ELi128ELb1ELb1ELb1ELb0ELb1ELb1EEEEEEEEEvNT_6ParamsE,"ax",@progbits
	.align	128
.text._ZN7cutlass13device_kernelIN5flash11enable_sm90INS1_16FlashAttnFwdSm90INS1_25CollectiveMainloopFwdSm90ILi2EN4cute5tupleIJNS5_1CILi1EEES8_S8_EEENS6_IJNS7_ILi128EEENS7_ILi160EEENS7_ILi192EEEEEELi192ENS_12float_e4m3_tEfNS_4arch4Sm90ELb0ELb0ELb0ELb1ELb1ELb0ELb0ELb1ELb1ELb1ELb1ELb0EEENS1_21CollectiveEpilogueFwdINS6_IJSA_SC_SB_EEES9_NS_10bfloat16_tESG_Li256ELb1ELb1ELb1ELb1EEENS1_36VarlenDynamicPersistentTileSchedulerILi128ELi160ELi256ELi128ELb1ELb1ELb1ELb0ELb1ELb1EEEEEEEEEvNT_6ParamsE:
        .type           _ZN7cutlass13device_kernelIN5flash11enable_sm90INS1_16FlashAttnFwdSm90INS1_25CollectiveMainloopFwdSm90ILi2EN4cute5tupleIJNS5_1CILi1EEES8_S8_EEENS6_IJNS7_ILi128EEENS7_ILi160EEENS7_ILi192EEEEEELi192ENS_12float_e4m3_tEfNS_4arch4Sm90ELb0ELb0ELb0ELb1ELb1ELb0ELb0ELb1ELb1ELb1ELb1ELb0EEENS1_21CollectiveEpilogueFwdINS6_IJSA_SC_SB_EEES9_NS_10bfloat16_tESG_Li256ELb1ELb1ELb1ELb1EEENS1_36VarlenDynamicPersistentTileSchedulerILi128ELi160ELi256ELi128ELb1ELb1ELb1ELb0ELb1ELb1EEEEEEEEEvNT_6ParamsE,@function
        .size           _ZN7cutlass13device_kernelIN5flash11enable_sm90INS1_16FlashAttnFwdSm90INS1_25CollectiveMainloopFwdSm90ILi2EN4cute5tupleIJNS5_1CILi1EEES8_S8_EEENS6_IJNS7_ILi128EEENS7_ILi160EEENS7_ILi192EEEEEELi192ENS_12float_e4m3_tEfNS_4arch4Sm90ELb0ELb0ELb0ELb1ELb1ELb0ELb0ELb1ELb1ELb1ELb1ELb0EEENS1_21CollectiveEpilogueFwdINS6_IJSA_SC_SB_EEES9_NS_10bfloat16_tESG_Li256ELb1ELb1ELb1ELb1EEENS1_36VarlenDynamicPersistentTileSchedulerILi128ELi160ELi256ELi128ELb1ELb1ELb1ELb0ELb1ELb1EEEEEEEEEvNT_6ParamsE,(.L_x_10 - _ZN7cutlass13device_kernelIN5flash11enable_sm90INS1_16FlashAttnFwdSm90INS1_25CollectiveMainloopFwdSm90ILi2EN4cute5tupleIJNS5_1CILi1EEES8_S8_EEENS6_IJNS7_ILi128EEENS7_ILi160EEENS7_ILi192EEEEEELi192ENS_12float_e4m3_tEfNS_4arch4Sm90ELb0ELb0ELb0ELb1ELb1ELb0ELb0ELb1ELb1ELb1ELb1ELb0EEENS1_21CollectiveEpilogueFwdINS6_IJSA_SC_SB_EEES9_NS_10bfloat16_tESG_Li256ELb1ELb1ELb1ELb1EEENS1_36VarlenDynamicPersistentTileSchedulerILi128ELi160ELi256ELi128ELb1ELb1ELb1ELb0ELb1ELb1EEEEEEEEEvNT_6ParamsE)
        .other          _ZN7cutlass13device_kernelIN5flash11enable_sm90INS1_16FlashAttnFwdSm90INS1_25CollectiveMainloopFwdSm90ILi2EN4cute5tupleIJNS5_1CILi1EEES8_S8_EEENS6_IJNS7_ILi128EEENS7_ILi160EEENS7_ILi192EEEEEELi192ENS_12float_e4m3_tEfNS_4arch4Sm90ELb0ELb0ELb0ELb1ELb1ELb0ELb0ELb1ELb1ELb1ELb1ELb0EEENS1_21CollectiveEpilogueFwdINS6_IJSA_SC_SB_EEES9_NS_10bfloat16_tESG_Li256ELb1ELb1ELb1ELb1EEENS1_36VarlenDynamicPersistentTileSchedulerILi128ELi160ELi256ELi128ELb1ELb1ELb1ELb0ELb1ELb1EEEEEEEEEvNT_6ParamsE,@"STO_CUDA_ENTRY STV_DEFAULT"
_ZN7cutlass13device_kernelIN5flash11enable_sm90INS1_16FlashAttnFwdSm90INS1_25CollectiveMainloopFwdSm90ILi2EN4cute5tupleIJNS5_1CILi1EEES8_S8_EEENS6_IJNS7_ILi128EEENS7_ILi160EEENS7_ILi192EEEEEELi192ENS_12float_e4m3_tEfNS_4arch4Sm90ELb0ELb0ELb0ELb1ELb1ELb0ELb0ELb1ELb1ELb1ELb1ELb0EEENS1_21CollectiveEpilogueFwdINS6_IJSA_SC_SB_EEES9_NS_10bfloat16_tESG_Li256ELb1ELb1ELb1ELb1EEENS1_36VarlenDynamicPersistentTileSchedulerILi128ELi160ELi256ELi128ELb1ELb1ELb1ELb0ELb1ELb1EEEEEEEEEvNT_6ParamsE:
[----:B------:R-:W-:Y:S01]  /*0000*/  LDC R1, c[0x0][0x37c] ;  /* 0x0000df00ff017b82 */ /* 0x000fe20000000800 */
[----:B------:R-:W-:Y:S05]  /*0010*/  EXIT ;  /* 0x000000000000794d */ /* 0x000fea0003800000 */
.L_x_1:
        /* <DEDUP_REMOVED lines=14> */
.L_x_10:


//--------------------- .text._ZN7cutlass13device_kernelIN5flash11enable_sm90INS1_16FlashAttnFwdSm90INS1_25CollectiveMainloopFwdSm90ILi2EN4cute5tupleIJNS5_1CILi1EEES8_S8_EEENS6_IJNS7_ILi128EEENS7_ILi160EEENS7_ILi192EEEEEELi192ENS_12float_e4m3_tEfNS_4arch4Sm90ELb0ELb0ELb0ELb1ELb1ELb1ELb0ELb1ELb1ELb1ELb1ELb0EEENS1_21CollectiveEpilogueFwdINS6_IJSA_SC_SB_EEES9_NS_10bfloat16_tESG_Li256ELb1ELb1ELb1ELb1EEENS1_36VarlenDynamicPersistentTileSchedulerILi128ELi160ELi256ELi128ELb1ELb1ELb1ELb0ELb1ELb1EEEEEEEEEvNT_6ParamsE --------------------------
	.section	.text._ZN7cutlass13device_kernelIN5flash11enable_sm90INS1_16FlashAttnFwdSm90INS1_25CollectiveMainloopFwdSm90ILi2EN4cute5tupleIJNS5_1CILi1EEES8_S8_EEENS6_IJNS7_ILi128EEENS7_ILi160EEENS7_ILi192EEEEEELi192ENS_12float_e4m3_tEfNS_4arch4Sm90ELb0ELb0ELb0ELb1ELb1ELb1ELb0ELb1ELb1ELb1ELb1ELb0EEENS1_21CollectiveEpilogueFwdINS6_IJSA_SC_SB_EEES9_NS_10bfloat16_tESG_Li256ELb1ELb1ELb1ELb1EEENS1_36VarlenDynamicPersistentTileSchedulerILi128ELi160ELi256ELi128ELb1ELb1ELb1ELb0ELb1ELb1EEEEEEEEEvNT_6ParamsE,"ax",@progbits
	.align	128
.text._ZN7cutlass13device_kernelIN5flash11enable_sm90INS1_16FlashAttnFwdSm90INS1_25CollectiveMainloopFwdSm90ILi2EN4cute5tupleIJNS5_1CILi1EEES8_S8_EEENS6_IJNS7_ILi128EEENS7_ILi160EEENS7_ILi192EEEEEELi192ENS_12float_e4m3_tEfNS_4arch4Sm90ELb0ELb0ELb0ELb1ELb1ELb1ELb0ELb1ELb1ELb1ELb1ELb0EEENS1_21CollectiveEpilogueFwdINS6_IJSA_SC_SB_EEES9_NS_10bfloat16_tESG_Li256ELb1ELb1ELb1ELb1EEENS1_36VarlenDynamicPersistentTileSchedulerILi128ELi160ELi256ELi128ELb1ELb1ELb1ELb0ELb1ELb1EEEEEEEEEvNT_6ParamsE:
        .type           _ZN7cutlass13device_kernelIN5flash11enable_sm90INS1_16FlashAttnFwdSm90INS1_25CollectiveMainloopFwdSm90ILi2EN4cute5tupleIJNS5_1CILi1EEES8_S8_EEENS6_IJNS7_ILi128EEENS7_ILi160EEENS7_ILi192EEEEEELi192ENS_12float_e4m3_tEfNS_4arch4Sm90ELb0ELb0ELb0ELb1ELb1ELb1ELb0ELb1ELb1ELb1ELb1ELb0EEENS1_21CollectiveEpilogueFwdINS6_IJSA_SC_SB_EEES9_NS_10bfloat16_tESG_Li256ELb1ELb1ELb1ELb1EEENS1_36VarlenDynamicPersistentTileSchedulerILi128ELi160ELi256ELi128ELb1ELb1ELb1ELb0ELb1ELb1EEEEEEEEEvNT_6ParamsE,@function
        .size           _ZN7cutlass13device_kernelIN5flash11enable_sm90INS1_16FlashAttnFwdSm90INS1_25CollectiveMainloopFwdSm90ILi2EN4cute5tupleIJNS5_1CILi1EEES8_S8_EEENS6_IJNS7_ILi128EEENS7_ILi160EEENS7_ILi192EEEEEELi192ENS_12float_e4m3_tEfNS_4arch4Sm90ELb0ELb0ELb0ELb1ELb1ELb1ELb0ELb1ELb1ELb1ELb1ELb0EEENS1_21CollectiveEpilogueFwdINS6_IJSA_SC_SB_EEES9_NS_10bfloat16_tESG_Li256ELb1ELb1ELb1ELb1EEENS1_36VarlenDynamicPersistentTileSchedulerILi128ELi160ELi256ELi128ELb1ELb1ELb1ELb0ELb1ELb1EEEEEEEEEvNT_6ParamsE,(.L_x_11 - _ZN7cutlass13device_kernelIN5flash11enable_sm90INS1_16FlashAttnFwdSm90INS1_25CollectiveMainloopFwdSm90ILi2EN4cute5tupleIJNS5_1CILi1EEES8_S8_EEENS6_IJNS7_ILi128EEENS7_ILi160EEENS7_ILi192EEEEEELi192ENS_12float_e4m3_tEfNS_4arch4Sm90ELb0ELb0ELb0ELb1ELb1ELb1ELb0ELb1ELb1ELb1ELb1ELb0EEENS1_21CollectiveEpilogueFwdINS6_IJSA_SC_SB_EEES9_NS_10bfloat16_tESG_Li256ELb1ELb1ELb1ELb1EEENS1_36VarlenDynamicPersistentTileSchedulerILi128ELi160ELi256ELi128ELb1ELb1ELb1ELb0ELb1ELb1EEEEEEEEEvNT_6ParamsE)
        .other          _ZN7cutlass13device_kernelIN5flash11enable_sm90INS1_16FlashAttnFwdSm90INS1_25CollectiveMainloopFwdSm90ILi2EN4cute5tupleIJNS5_1CILi1EEES8_S8_EEENS6_IJNS7_ILi128EEENS7_ILi160EEENS7_ILi192EEEEEELi192ENS_12float_e4m3_tEfNS_4arch4Sm90ELb0ELb0ELb0ELb1ELb1ELb1ELb0ELb1ELb1ELb1ELb1ELb0EEENS1_21CollectiveEpilogueFwdINS6_IJSA_SC_SB_EEES9_NS_10bfloat16_tESG_Li256ELb1ELb1ELb1ELb1EEENS1_36VarlenDynamicPersistentTileSchedulerILi128ELi160ELi256ELi128ELb1ELb1ELb1ELb0ELb1ELb1EEEEEEEEEvNT_6ParamsE,@"STO_CUDA_ENTRY STV_DEFAULT"
_ZN7cutlass13device_kernelIN5flash11enable_sm90INS1_16FlashAttnFwdSm90INS1_25CollectiveMainloopFwdSm90ILi2EN4cute5tupleIJNS5_1CILi1EEES8_S8_EEENS6_IJNS7_ILi128EEENS7_ILi160EEENS7_ILi192EEEEEELi192ENS_12float_e4m3_tEfNS_4arch4Sm90ELb0ELb0ELb0ELb1ELb1ELb1ELb0ELb1ELb1ELb1ELb1ELb0EEENS1_21CollectiveEpilogueFwdINS6_IJSA_SC_SB_EEES9_NS_10bfloat16_tESG_Li256ELb1ELb1ELb1ELb1EEENS1_36VarlenDynamicPersistentTileSchedulerILi128ELi160ELi256ELi128ELb1ELb1ELb1ELb0ELb1ELb1EEEEEEEEEvNT_6ParamsE:
[----:B------:R-:W-:Y:S01]  /*0000*/  LDC R1, c[0x0][0x37c] ;  /* 0x0000df00ff017b82 */ /* 0x000fe20000000800 */
[----:B------:R-:W-:Y:S05]  /*0010*/  EXIT ;  /* 0x000000000000794d */ /* 0x000fea0003800000 */
.L_x_2:
        /* <DEDUP_REMOVED lines=14> */
.L_x_11:


//--------------------- .text._ZN7cutlass13device_kernelIN5flash11enable_sm90INS1_16FlashAttnFwdSm90INS1_25CollectiveMainloopFwdSm90ILi2EN4cute5tupleIJNS5_1CILi1EEES8_S8_EEENS6_IJNS7_ILi128EEESA_NS7_ILi192EEEEEELi192ENS_12float_e4m3_tEfNS_4arch4Sm90ELb0ELb1ELb0ELb0ELb1ELb0ELb0ELb1ELb1ELb1ELb1ELb0EEENS1_21CollectiveEpilogueFwdINS6_IJSA_SB_SA_EEES9_NS_10bfloat16_tESF_Li256ELb0ELb1ELb1ELb1EEENS1_19SingleTileSchedulerILb0ELb1ELb1ELi128EEEEEEEEEvNT_6ParamsE --------------------------
	.section	.text._ZN7cutlass13device_kernelIN5flash11enable_sm90INS1_16FlashAttnFwdSm90INS1_25CollectiveMainloopFwdSm90ILi2EN4cute5tupleIJNS5_1CILi1EEES8_S8_EEENS6_IJNS7_ILi128EEESA_NS7_ILi192EEEEEELi192ENS_12float_e4m3_tEfNS_4arch4Sm90ELb0ELb1ELb0ELb0ELb1ELb0ELb0ELb1ELb1ELb1ELb1ELb0EEENS1_21CollectiveEpilogueFwdINS6_IJSA_SB_SA_EEES9_NS_10bfloat16_tESF_Li256ELb0ELb1ELb1ELb1EEENS1_19SingleTileSchedulerILb0ELb1ELb1ELi128EEEEEEEEEvNT_6ParamsE,"ax",@progbits
	.align	128
.text._ZN7cutlass13device_kernelIN5flash11enable_sm90INS1_16FlashAttnFwdSm90INS1_25CollectiveMainloopFwdSm90ILi2EN4cute5tupleIJNS5_1CILi1EEES8_S8_EEENS6_IJNS7_ILi128EEESA_NS7_ILi192EEEEEELi192ENS_12float_e4m3_tEfNS_4arch4Sm90ELb0ELb1ELb0ELb0ELb1ELb0ELb0ELb1ELb1ELb1ELb1ELb0EEENS1_21CollectiveEpilogueFwdINS6_IJSA_SB_SA_EEES9_NS_10bfloat16_tESF_Li256ELb0ELb1ELb1ELb1EEENS1_19SingleTileSchedulerILb0ELb1ELb1ELi128EEEEEEEEEvNT_6ParamsE:
        .type           _ZN7cutlass13device_kernelIN5flash11enable_sm90INS1_16FlashAttnFwdSm90INS1_25CollectiveMainloopFwdSm90ILi2EN4cute5tupleIJNS5_1CILi1EEES8_S8_EEENS6_IJNS7_ILi128EEESA_NS7_ILi192EEEEEELi192ENS_12float_e4m3_tEfNS_4arch4Sm90ELb0ELb1ELb0ELb0ELb1ELb0ELb0ELb1ELb1ELb1ELb1ELb0EEENS1_21CollectiveEpilogueFwdINS6_IJSA_SB_SA_EEES9_NS_10bfloat16_tESF_Li256ELb0ELb1ELb1ELb1EEENS1_19SingleTileSchedulerILb0ELb1ELb1ELi128EEEEEEEEEvNT_6ParamsE,@function
        .size           _ZN7cutlass13device_kernelIN5flash11enable_sm90INS1_16FlashAttnFwdSm90INS1_25CollectiveMainloopFwdSm90ILi2EN4cute5tupleIJNS5_1CILi1EEES8_S8_EEENS6_IJNS7_ILi128EEESA_NS7_ILi192EEEEEELi192ENS_12float_e4m3_tEfNS_4arch4Sm90ELb0ELb1ELb0ELb0ELb1ELb0ELb0ELb1ELb1ELb1ELb1ELb0EEENS1_21CollectiveEpilogueFwdINS6_IJSA_SB_SA_EEES9_NS_10bfloat16_tESF_Li256ELb0ELb1ELb1ELb1EEENS1_19SingleTileSchedulerILb0ELb1ELb1ELi128EEEEEEEEEvNT_6ParamsE,(.L_x_12 - _ZN7cutlass13device_kernelIN5flash11enable_sm90INS1_16FlashAttnFwdSm90INS1_25CollectiveMainloopFwdSm90ILi2EN4cute5tupleIJNS5_1CILi1EEES8_S8_EEENS6_IJNS7_ILi128EEESA_NS7_ILi192EEEEEELi192ENS_12float_e4m3_tEfNS_4arch4Sm90ELb0ELb1ELb0ELb0ELb1ELb0ELb0ELb1ELb1ELb1ELb1ELb0EEENS1_21CollectiveEpilogueFwdINS6_IJSA_SB_SA_EEES9_NS_10bfloat16_tESF_Li256ELb0ELb1ELb1ELb1EEENS1_19SingleTileSchedulerILb0ELb1ELb1ELi128EEEEEEEEEvNT_6ParamsE)
        .other          _ZN7cutlass13device_kernelIN5flash11enable_sm90INS1_16FlashAttnFwdSm90INS1_25CollectiveMainloopFwdSm90ILi2EN4cute5tupleIJNS5_1CILi1EEES8_S8_EEENS6_IJNS7_ILi128EEESA_NS7_ILi192EEEEEELi192ENS_12float_e4m3_tEfNS_4arch4Sm90ELb0ELb1ELb0ELb0ELb1ELb0ELb0ELb1ELb1ELb1ELb1ELb0EEENS1_21CollectiveEpilogueFwdINS6_IJSA_SB_SA_EEES9_NS_10bfloat16_tESF_Li256ELb0ELb1ELb1ELb1EEENS1_19SingleTileSchedulerILb0ELb1ELb1ELi128EEEEEEEEEvNT_6ParamsE,@"STO_CUDA_ENTRY STV_DEFAULT"
_ZN7cutlass13device_kernelIN5flash11enable_sm90INS1_16FlashAttnFwdSm90INS1_25CollectiveMainloopFwdSm90ILi2EN4cute5tupleIJNS5_1CILi1EEES8_S8_EEENS6_IJNS7_ILi128EEESA_NS7_ILi192EEEEEELi192ENS_12float_e4m3_tEfNS_4arch4Sm90ELb0ELb1ELb0ELb0ELb1ELb0ELb0ELb1ELb1ELb1ELb1ELb0EEENS1_21CollectiveEpilogueFwdINS6_IJSA_SB_SA_EEES9_NS_10bfloat16_tESF_Li256ELb0ELb1ELb1ELb1EEENS1_19SingleTileSchedulerILb0ELb1ELb1ELi128EEEEEEEEEvNT_6ParamsE:
[----:B------:R-:W-:Y:S01]  /*0000*/  LDC R1, c[0x0][0x37c] ;  /* 0x0000df00ff017b82 */ /* 0x000fe20000000800 */
[----:B------:R-:W-:Y:S05]  /*0010*/  EXIT ;  /* 0x000000000000794d */ /* 0x000fea0003800000 */
.L_x_3:
        /* <DEDUP_REMOVED lines=14> */
.L_x_12:


//--------------------- .text._ZN7cutlass13device_kernelIN5flash11enable_sm90INS1_16FlashAttnFwdSm90INS1_25CollectiveMainloopFwdSm90ILi2EN4cute5tupleIJNS5_1CILi1EEES8_S8_EEENS6_IJNS7_ILi128EEESA_NS7_ILi192EEEEEELi192ENS_12float_e4m3_tEfNS_4arch4Sm90ELb0ELb1ELb0ELb1ELb1ELb0ELb0ELb1ELb1ELb1ELb1ELb0EEENS1_21CollectiveEpilogueFwdINS6_IJSA_SB_SA_EEES9_NS_10bfloat16_tESF_Li256ELb1ELb1ELb1ELb1EEENS1_36VarlenDynamicPersistentTileSchedulerILi128ELi128ELi256ELi128ELb1ELb1ELb1ELb1ELb0ELb1EEEEEEEEEvNT_6ParamsE --------------------------
	.section	.text._ZN7cutlass13device_kernelIN5flash11enable_sm90INS1_16FlashAttnFwdSm90INS1_25CollectiveMainloopFwdSm90ILi2EN4cute5tupleIJNS5_1CILi1EEES8_S8_EEENS6_IJNS7_ILi128EEESA_NS7_ILi192EEEEEELi192ENS_12float_e4m3_tEfNS_4arch4Sm90ELb0ELb1ELb0ELb1ELb1ELb0ELb0ELb1ELb1ELb1ELb1ELb0EEENS1_21CollectiveEpilogueFwdINS6_IJSA_SB_SA_EEES9_NS_10bfloat16_tESF_Li256ELb1ELb1ELb1ELb1EEENS1_36VarlenDynamicPersistentTileSchedulerILi128ELi128ELi256ELi128ELb1ELb1ELb1ELb1ELb0ELb1EEEEEEEEEvNT_6ParamsE,"ax",@progbits
	.align	128
.text._ZN7cutlass13device_kernelIN5flash11enable_sm90INS1_16FlashAttnFwdSm90INS1_25CollectiveMainloopFwdSm90ILi2EN4cute5tupleIJNS5_1CILi1EEES8_S8_EEENS6_IJNS7_ILi128EEESA_NS7_ILi192EEEEEELi192ENS_12float_e4m3_tEfNS_4arch4Sm90ELb0ELb1ELb0ELb1ELb1ELb0ELb0ELb1ELb1ELb1ELb1ELb0EEENS1_21CollectiveEpilogueFwdINS6_IJSA_SB_SA_EEES9_NS_10bfloat16_tESF_Li256ELb1ELb1ELb1ELb1EEENS1_36VarlenDynamicPersistentTileSchedulerILi128ELi128ELi256ELi128ELb1ELb1ELb1ELb1ELb0ELb1EEEEEEEEEvNT_6ParamsE:
        .type           _ZN7cutlass13device_kernelIN5flash11enable_sm90INS1_16FlashAttnFwdSm90INS1_25CollectiveMainloopFwdSm90ILi2EN4cute5tupleIJNS5_1CILi1EEES8_S8_EEENS6_IJNS7_ILi128EEESA_NS7_ILi192EEEEEELi192ENS_12float_e4m3_tEfNS_4arch4Sm90ELb0ELb1ELb0ELb1ELb1ELb0ELb0ELb1ELb1ELb1ELb1ELb0EEENS1_21CollectiveEpilogueFwdINS6_IJSA_SB_SA_EEES9_NS_10bfloat16_tESF_Li256ELb1ELb1ELb1ELb1EEENS1_36VarlenDynamicPersistentTileSchedulerILi128ELi128ELi256ELi128ELb1ELb1ELb1ELb1ELb0ELb1EEEEEEEEEvNT_6ParamsE,@function
        .size           _ZN7cutlass13device_kernelIN5flash11enable_sm90INS1_16FlashAttnFwdSm90INS1_25CollectiveMainloopFwdSm90ILi2EN4cute5tupleIJNS5_1CILi1EEES8_S8_EEENS6_IJNS7_ILi128EEESA_NS7_ILi192EEEEEELi192ENS_12float_e4m3_tEfNS_4arch4Sm90ELb0ELb1ELb0ELb1ELb1ELb0ELb0ELb1ELb1ELb1ELb1ELb0EEENS1_21CollectiveEpilogueFwdINS6_IJSA_SB_SA_EEES9_NS_10bfloat16_tESF_Li256ELb1ELb1ELb1ELb1EEENS1_36VarlenDynamicPersistentTileSchedulerILi128ELi128ELi256ELi128ELb1ELb1ELb1ELb1ELb0ELb1EEEEEEEEEvNT_6ParamsE,(.L_x_13 - _ZN7cutlass13device_kernelIN5flash11enable_sm90INS1_16FlashAttnFwdSm90INS1_25CollectiveMainloopFwdSm90ILi2EN4cute5tupleIJNS5_1CILi1EEES8_S8_EEENS6_IJNS7_ILi128EEESA_NS7_ILi192EEEEEELi192ENS_12float_e4m3_tEfNS_4arch4Sm90ELb0ELb1ELb0ELb1ELb1ELb0ELb0ELb1ELb1ELb1ELb1ELb0EEENS1_21CollectiveEpilogueFwdINS6_IJSA_SB_SA_EEES9_NS_10bfloat16_tESF_Li256ELb1ELb1ELb1ELb1EEENS1_36VarlenDynamicPersistentTileSchedulerILi128ELi128ELi256ELi128ELb1ELb1ELb1ELb1ELb0ELb1EEEEEEEEEvNT_6ParamsE)
        .other          _ZN7cutlass13device_kernelIN5flash11enable_sm90INS1_16FlashAttnFwdSm90INS1_25CollectiveMainloopFwdSm90ILi2EN4cute5tupleIJNS5_1CILi1EEES8_S8_EEENS6_IJNS7_ILi128EEESA_NS7_ILi192EEEEEELi192ENS_12float_e4m3_tEfNS_4arch4Sm90ELb0ELb1ELb0ELb1ELb1ELb0ELb0ELb1ELb1ELb1ELb1ELb0EEENS1_21CollectiveEpilogueFwdINS6_IJSA_SB_SA_EEES9_NS_10bfloat16_tESF_Li256ELb1ELb1ELb1ELb1EEENS1_36VarlenDynamicPersistentTileSchedulerILi128ELi128ELi256ELi128ELb1ELb1ELb1ELb1ELb0ELb1EEEEEEEEEvNT_6ParamsE,@"STO_CUDA_ENTRY STV_DEFAULT"
_ZN7cutlass13device_kernelIN5flash11enable_sm90INS1_16FlashAttnFwdSm90INS1_25CollectiveMainloopFwdSm90ILi2EN4cute5tupleIJNS5_1CILi1EEES8_S8_EEENS6_IJNS7_ILi128EEESA_NS7_ILi192EEEEEELi192ENS_12float_e4m3_tEfNS_4arch4Sm90ELb0ELb1ELb0ELb1ELb1ELb0ELb0ELb1ELb1ELb1ELb1ELb0EEENS1_21CollectiveEpilogueFwdINS6_IJSA_SB_SA_EEES9_NS_10bfloat16_tESF_Li256ELb1ELb1ELb1ELb1EEENS1_36VarlenDynamicPersistentTileSchedulerILi128ELi128ELi256ELi128ELb1ELb1ELb1ELb1ELb0ELb1EEEEEEEEEvNT_6ParamsE:
[----:B------:R-:W-:Y:S01]  /*0000*/  LDC R1, c[0x0][0x37c] ;  /* 0x0000df00ff017b82 */ /* 0x000fe20000000800 */
[----:B------:R-:W-:Y:S05]  /*0010*/  EXIT ;  /* 0x000000000000794d */ /* 0x000fea0003800000 */
.L_x_4:
        /* <DEDUP_REMOVED lines=14> */
.L_x_13:


//--------------------- .text._ZN7cutlass13device_kernelIN5flash11enable_sm90INS1_16FlashAttnFwdSm90INS1_25CollectiveMainloopFwdSm90ILi2EN4cute5tupleIJNS5_1CILi1EEES8_S8_EEENS6_IJNS7_ILi128EEESA_NS7_ILi192EEEEEELi192ENS_12float_e4m3_tEfNS_4arch4Sm90ELb0ELb1ELb0ELb1ELb1ELb1ELb0ELb1ELb1ELb1ELb1ELb0EEENS1_21CollectiveEpilogueFwdINS6_IJSA_SB_SA_EEES9_NS_10bfloat16_tESF_Li256ELb1ELb1ELb1ELb1EEENS1_36VarlenDynamicPersistentTileSchedulerILi128ELi128ELi256ELi128ELb1ELb1ELb1ELb1ELb0ELb1EEEEEEEEEvNT_6ParamsE --------------------------
	.section	.text._ZN7cutlass13device_kernelIN5flash11enable_sm90INS1_16FlashAttnFwdSm90INS1_25CollectiveMainloopFwdSm90ILi2EN4cute5tupleIJNS5_1CILi1EEES8_S8_EEENS6_IJNS7_ILi128EEESA_NS7_ILi192EEEEEELi192ENS_12float_e4m3_tEfNS_4arch4Sm90ELb0ELb1ELb0ELb1ELb1ELb1ELb0ELb1ELb1ELb1ELb1ELb0EEENS1_21CollectiveEpilogueFwdINS6_IJSA_SB_SA_EEES9_NS_10bfloat16_tESF_Li256ELb1ELb1ELb1ELb1EEENS1_36VarlenDynamicPersistentTileSchedulerILi128ELi128ELi256ELi128ELb1ELb1ELb1ELb1ELb0ELb1EEEEEEEEEvNT_6ParamsE,"ax",@progbits
	.align	128
.text._ZN7cutlass13device_kernelIN5flash11enable_sm90INS1_16FlashAttnFwdSm90INS1_25CollectiveMainloopFwdSm90ILi2EN4cute5tupleIJNS5_1CILi1EEES8_S8_EEENS6_IJNS7_ILi128EEESA_NS7_ILi192EEEEEELi192ENS_12float_e4m3_tEfNS_4arch4Sm90ELb0ELb1ELb0ELb1ELb1ELb1ELb0ELb1ELb1ELb1ELb1ELb0EEENS1_21CollectiveEpilogueFwdINS6_IJSA_SB_SA_EEES9_NS_10bfloat16_tESF_Li256ELb1ELb1ELb1ELb1EEENS1_36VarlenDynamicPersistentTileSchedulerILi128ELi128ELi256ELi128ELb1ELb1ELb1ELb1ELb0ELb1EEEEEEEEEvNT_6ParamsE:
        .type           _ZN7cutlass13device_kernelIN5flash11enable_sm90INS1_16FlashAttnFwdSm90INS1_25CollectiveMainloopFwdSm90ILi2EN4cute5tupleIJNS5_1CILi1EEES8_S8_EEENS6_IJNS7_ILi128EEESA_NS7_ILi192EEEEEELi192ENS_12float_e4m3_tEfNS_4arch4Sm90ELb0ELb1ELb0ELb1ELb1ELb1ELb0ELb1ELb1ELb1ELb1ELb0EEENS1_21CollectiveEpilogueFwdINS6_IJSA_SB_SA_EEES9_NS_10bfloat16_tESF_Li256ELb1ELb1ELb1ELb1EEENS1_36VarlenDynamicPersistentTileSchedulerILi128ELi128ELi256ELi128ELb1ELb1ELb1ELb1ELb0ELb1EEEEEEEEEvNT_6ParamsE,@function
        .size           _ZN7cutlass13device_kernelIN5flash11enable_sm90INS1_16FlashAttnFwdSm90INS1_25CollectiveMainloopFwdSm90ILi2EN4cute5tupleIJNS5_1CILi1EEES8_S8_EEENS6_IJNS7_ILi128EEESA_NS7_ILi192EEEEEELi192ENS_12float_e4m3_tEfNS_4arch4Sm90ELb0ELb1ELb0ELb1ELb1ELb1ELb0ELb1ELb1ELb1ELb1ELb0EEENS1_21CollectiveEpilogueFwdINS6_IJSA_SB_SA_EEES9_NS_10bfloat16_tESF_Li256ELb1ELb1ELb1ELb1EEENS1_36VarlenDynamicPersistentTileSchedulerILi128ELi128ELi256ELi128ELb1ELb1ELb1ELb1ELb0ELb1EEEEEEEEEvNT_6ParamsE,(.L_x_14 - _ZN7cutlass13device_kernelIN5flash11enable_sm90INS1_16FlashAttnFwdSm90INS1_25CollectiveMainloopFwdSm90ILi2EN4cute5tupleIJNS5_1CILi1EEES8_S8_EEENS6_IJNS7_ILi128EEESA_NS7_ILi192EEEEEELi192ENS_12float_e4m3_tEfNS_4arch4Sm90ELb0ELb1ELb0ELb1ELb1ELb1ELb0ELb1ELb1ELb1ELb1ELb0EEENS1_21CollectiveEpilogueFwdINS6_IJSA_SB_SA_EEES9_NS_10bfloat16_tESF_Li256ELb1ELb1ELb1ELb1EEENS1_36VarlenDynamicPersistentTileSchedulerILi128ELi128ELi256ELi128ELb1ELb1ELb1ELb1ELb0ELb1EEEEEEEEEvNT_6ParamsE)
        .other          _ZN7cutlass13device_kernelIN5flash11enable_sm90INS1_16FlashAttnFwdSm90INS1_25CollectiveMainloopFwdSm90ILi2EN4cute5tupleIJNS5_1CILi1EEES8_S8_EEENS6_IJNS7_ILi128EEESA_NS7_ILi192EEEEEELi192ENS_12float_e4m3_tEfNS_4arch4Sm90ELb0ELb1ELb0ELb1ELb1ELb1ELb0ELb1ELb1ELb1ELb1ELb0EEENS1_21CollectiveEpilogueFwdINS6_IJSA_SB_SA_EEES9_NS_10bfloat16_tESF_Li256ELb1ELb1ELb1ELb1EEENS1_36VarlenDynamicPersistentTileSchedulerILi128ELi128ELi256ELi128ELb1ELb1ELb1ELb1ELb0ELb1EEEEEEEEEvNT_6ParamsE,@"STO_CUDA_ENTRY STV_DEFAULT"
_ZN7cutlass13device_kernelIN5flash11enable_sm90INS1_16FlashAttnFwdSm90INS1_25CollectiveMainloopFwdSm90ILi2EN4cute5tupleIJNS5_1CILi1EEES8_S8_EEENS6_IJNS7_ILi128EEESA_NS7_ILi192EEEEEELi192ENS_12float_e4m3_tEfNS_4arch4Sm90ELb0ELb1ELb0ELb1ELb1ELb1ELb0ELb1ELb1ELb1ELb1ELb0EEENS1_21CollectiveEpilogueFwdINS6_IJSA_SB_SA_EEES9_NS_10bfloat16_tESF_Li256ELb1ELb1ELb1ELb1EEENS1_36VarlenDynamicPersistentTileSchedulerILi128ELi128ELi256ELi128ELb1ELb1ELb1ELb1ELb0ELb1EEEEEEEEEvNT_6ParamsE:
[----:B------:R-:W-:Y:S01]  /*0000*/  LDC R1, c[0x0][0x37c] ;  /* 0x0000df00ff017b82 */ /* 0x000fe20000000800 */
[----:B------:R-:W-:Y:S05]  /*0010*/  EXIT ;  /* 0x000000000000794d */ /* 0x000fea0003800000 */
.L_x_5:
        /* <DEDUP_REMOVED lines=14> */
.L_x_14:


//--------------------- .text._ZN7cutlass13device_kernelIN5flash11enable_sm90INS1_16FlashAttnFwdSm90INS1_25CollectiveMainloopFwdSm90ILi2EN4cute5tupleIJNS5_1CILi1EEES8_S8_EEENS6_IJNS7_ILi128EEENS7_ILi160EEENS7_ILi192EEEEEELi192ENS_12float_e4m3_tEfNS_4arch4Sm90ELb1ELb0ELb0ELb0ELb1ELb0ELb0ELb1ELb1ELb1ELb1ELb0EEENS1_21CollectiveEpilogueFwdINS6_IJSA_SC_SB_EEES9_NS_10bfloat16_tESG_Li256ELb0ELb1ELb1ELb1EEENS1_19SingleTileSchedulerILb0ELb1ELb1ELi128EEEEEEEEEvNT_6ParamsE --------------------------
	.section	.text._ZN7cutlass13device_kernelIN5flash11enable_sm90INS1_16FlashAttnFwdSm90INS1_25CollectiveMainloopFwdSm90ILi2EN4cute5tupleIJNS5_1CILi1EEES8_S8_EEENS6_IJNS7_ILi128EEENS7_ILi160EEENS7_ILi192EEEEEELi192ENS_12float_e4m3_tEfNS_4arch4Sm90ELb1ELb0ELb0ELb0ELb1ELb0ELb0ELb1ELb1ELb1ELb1ELb0EEENS1_21CollectiveEpilogueFwdINS6_IJSA_SC_SB_EEES9_NS_10bfloat16_tESG_Li256ELb0ELb1ELb1ELb1EEENS1_19SingleTileSchedulerILb0ELb1ELb1ELi128EEEEEEEEEvNT_6ParamsE,"ax",@progbits
	.align	128
.text._ZN7cutlass13device_kernelIN5flash11enable_sm90INS1_16FlashAttnFwdSm90INS1_25CollectiveMainloopFwdSm90ILi2EN4cute5tupleIJNS5_1CILi1EEES8_S8_EEENS6_IJNS7_ILi128EEENS7_ILi160EEENS7_ILi192EEEEEELi192ENS_12float_e4m3_tEfNS_4arch4Sm90ELb1ELb0ELb0ELb0ELb1ELb0ELb0ELb1ELb1ELb1ELb1ELb0EEENS1_21CollectiveEpilogueFwdINS6_IJSA_SC_SB_EEES9_NS_10bfloat16_tESG_Li256ELb0ELb1ELb1ELb1EEENS1_19SingleTileSchedulerILb0ELb1ELb1ELi128EEEEEEEEEvNT_6ParamsE:
        .type           _ZN7cutlass13device_kernelIN5flash11enable_sm90INS1_16FlashAttnFwdSm90INS1_25CollectiveMainloopFwdSm90ILi2EN4cute5tupleIJNS5_1CILi1EEES8_S8_EEENS6_IJNS7_ILi128EEENS7_ILi160EEENS7_ILi192EEEEEELi192ENS_12float_e4m3_tEfNS_4arch4Sm90ELb1ELb0ELb0ELb0ELb1ELb0ELb0ELb1ELb1ELb1ELb1ELb0EEENS1_21CollectiveEpilogueFwdINS6_IJSA_SC_SB_EEES9_NS_10bfloat16_tESG_Li256ELb0ELb1ELb1ELb1EEENS1_19SingleTileSchedulerILb0ELb1ELb1ELi128EEEEEEEEEvNT_6ParamsE,@function
        .size           _ZN7cutlass13device_kernelIN5flash11enable_sm90INS1_16FlashAttnFwdSm90INS1_25CollectiveMainloopFwdSm90ILi2EN4cute5tupleIJNS5_1CILi1EEES8_S8_EEENS6_IJNS7_ILi128EEENS7_ILi160EEENS7_ILi192EEEEEELi192ENS_12float_e4m3_tEfNS_4arch4Sm90ELb1ELb0ELb0ELb0ELb1ELb0ELb0ELb1ELb1ELb1ELb1ELb0EEENS1_21CollectiveEpilogueFwdINS6_IJSA_SC_SB_EEES9_NS_10bfloat16_tESG_Li256ELb0ELb1ELb1ELb1EEENS1_19SingleTileSchedulerILb0ELb1ELb1ELi128EEEEEEEEEvNT_6ParamsE,(.L_x_15 - _ZN7cutlass13device_kernelIN5flash11enable_sm90INS1_16FlashAttnFwdSm90INS1_25CollectiveMainloopFwdSm90ILi2EN4cute5tupleIJNS5_1CILi1EEES8_S8_EEENS6_IJNS7_ILi128EEENS7_ILi160EEENS7_ILi192EEEEEELi192ENS_12float_e4m3_tEfNS_4arch4Sm90ELb1ELb0ELb0ELb0ELb1ELb0ELb0ELb1ELb1ELb1ELb1ELb0EEENS1_21CollectiveEpilogueFwdINS6_IJSA_SC_SB_EEES9_NS_10bfloat16_tESG_Li256ELb0ELb1ELb1ELb1EEENS1_19SingleTileSchedulerILb0ELb1ELb1ELi128EEEEEEEEEvNT_6ParamsE)
        .other          _ZN7cutlass13device_kernelIN5flash11enable_sm90INS1_16FlashAttnFwdSm90INS1_25CollectiveMainloopFwdSm90ILi2EN4cute5tupleIJNS5_1CILi1EEES8_S8_EEENS6_IJNS7_ILi128EEENS7_ILi160EEENS7_ILi192EEEEEELi192ENS_12float_e4m3_tEfNS_4arch4Sm90ELb1ELb0ELb0ELb0ELb1ELb0ELb0ELb1ELb1ELb1ELb1ELb0EEENS1_21CollectiveEpilogueFwdINS6_IJSA_SC_SB_EEES9_NS_10bfloat16_tESG_Li256ELb0ELb1ELb1ELb1EEENS1_19SingleTileSchedulerILb0ELb1ELb1ELi128EEEEEEEEEvNT_6ParamsE,@"STO_CUDA_ENTRY STV_DEFAULT"
_ZN7cutlass13device_kernelIN5flash11enable_sm90INS1_16FlashAttnFwdSm90INS1_25CollectiveMainloopFwdSm90ILi2EN4cute5tupleIJNS5_1CILi1EEES8_S8_EEENS6_IJNS7_ILi128EEENS7_ILi160EEENS7_ILi192EEEEEELi192ENS_12float_e4m3_tEfNS_4arch4Sm90ELb1ELb0ELb0ELb0ELb1ELb0ELb0ELb1ELb1ELb1ELb1ELb0EEENS1_21CollectiveEpilogueFwdINS6_IJSA_SC_SB_EEES9_NS_10bfloat16_tESG_Li256ELb0ELb1ELb1ELb1EEENS1_19SingleTileSchedulerILb0ELb1ELb1ELi128EEEEEEEEEvNT_6ParamsE:
[----:B------:R-:W-:Y:S01]  /*0000*/  LDC R1, c[0x0][0x37c] ;  /* 0x0000df00ff017b82 */ /* 0x000fe20000000800 */
[----:B------:R-:W-:Y:S05]  /*0010*/  EXIT ;  /* 0x000000000000794d */ /* 0x000fea0003800000 */
.L_x_6:
        /* <DEDUP_REMOVED lines=14> */
.L_x_15:


//--------------------- .text._ZN7cutlass13device_kernelIN5flash11enable_sm90INS1_16FlashAttnFwdSm90INS1_25CollectiveMainloopFwdSm90ILi2EN4cute5tupleIJNS5_1CILi1EEES8_S8_EEENS6_IJNS7_ILi128EEENS7_ILi160EEENS7_ILi192EEEEEELi192ENS_12float_e4m3_tEfNS_4arch4Sm90ELb1ELb0ELb0ELb1ELb1ELb0ELb0ELb1ELb1ELb1ELb1ELb0EEENS1_21CollectiveEpilogueFwdINS6_IJSA_SC_SB_EEES9_NS_10bfloat16_tESG_Li256ELb1ELb1ELb1ELb1EEENS1_36VarlenDynamicPersistentTileSchedulerILi128ELi160ELi256ELi128ELb1ELb1ELb1ELb1ELb1ELb1EEEEEEEEEvNT_6ParamsE --------------------------
	.section	.text._ZN7cutlass13device_kernelIN5flash11enable_sm90INS1_16FlashAttnFwdSm90INS1_25CollectiveMainloopFwdSm90ILi2EN4cute5tupleIJNS5_1CILi1EEES8_S8_EEENS6_IJNS7_ILi128EEENS7_ILi160EEENS7_ILi192EEEEEELi192ENS_12float_e4m3_tEfNS_4arch4Sm90ELb1ELb0ELb0ELb1ELb1ELb0ELb0ELb1ELb1ELb1ELb1ELb0EEENS1_21CollectiveEpilogueFwdINS6_IJSA_SC_SB_EEES9_NS_10bfloat16_tESG_Li256ELb1ELb1ELb1ELb1EEENS1_36VarlenDynamicPersistentTileSchedulerILi128ELi160ELi256ELi128ELb1ELb1ELb1ELb1ELb1ELb1EEEEEEEEEvNT_6ParamsE,"ax",@progbits
	.align	128
.text._ZN7cutlass13device_kernelIN5flash11enable_sm90INS1_16FlashAttnFwdSm90INS1_25CollectiveMainloopFwdSm90ILi2EN4cute5tupleIJNS5_1CILi1EEES8_S8_EEENS6_IJNS7_ILi128EEENS7_ILi160EEENS7_ILi192EEEEEELi192ENS_12float_e4m3_tEfNS_4arch4Sm90ELb1ELb0ELb0ELb1ELb1ELb0ELb0ELb1ELb1ELb1ELb1ELb0EEENS1_21CollectiveEpilogueFwdINS6_IJSA_SC_SB_EEES9_NS_10bfloat16_tESG_Li256ELb1ELb1ELb1ELb1EEENS1_36VarlenDynamicPersistentTileSchedulerILi128ELi160ELi256ELi128ELb1ELb1ELb1ELb1ELb1ELb1EEEEEEEEEvNT_6ParamsE:
        .type           _ZN7cutlass13device_kernelIN5flash11enable_sm90INS1_16FlashAttnFwdSm90INS1_25CollectiveMainloopFwdSm90ILi2EN4cute5tupleIJNS5_1CILi1EEES8_S8_EEENS6_IJNS7_ILi128EEENS7_ILi160EEENS7_ILi192EEEEEELi192ENS_12float_e4m3_tEfNS_4arch4Sm90ELb1ELb0ELb0ELb1ELb1ELb0ELb0ELb1ELb1ELb1ELb1ELb0EEENS1_21CollectiveEpilogueFwdINS6_IJSA_SC_SB_EEES9_NS_10bfloat16_tESG_Li256ELb1ELb1ELb1ELb1EEENS1_36VarlenDynamicPersistentTileSchedulerILi128ELi160ELi256ELi128ELb1ELb1ELb1ELb1ELb1ELb1EEEEEEEEEvNT_6ParamsE,@function
        .size           _ZN7cutlass13device_kernelIN5flash11enable_sm90INS1_16FlashAttnFwdSm90INS1_25CollectiveMainloopFwdSm90ILi2EN4cute5tupleIJNS5_1CILi1EEES8_S8_EEENS6_IJNS7_ILi128EEENS7_ILi160EEENS7_ILi192EEEEEELi192ENS_12float_e4m3_tEfNS_4arch4Sm90ELb1ELb0ELb0ELb1ELb1ELb0ELb0ELb1ELb1ELb1ELb1ELb0EEENS1_21CollectiveEpilogueFwdINS6_IJSA_SC_SB_EEES9_NS_10bfloat16_tESG_Li256ELb1ELb1ELb1ELb1EEENS1_36VarlenDynamicPersistentTileSchedulerILi128ELi160ELi256ELi128ELb1ELb1ELb1ELb1ELb1ELb1EEEEEEEEEvNT_6ParamsE,(.L_x_16 - _ZN7cutlass13device_kernelIN5flash11enable_sm90INS1_16FlashAttnFwdSm90INS1_25CollectiveMainloopFwdSm90ILi2EN4cute5tupleIJNS5_1CILi1EEES8_S8_EEENS6_IJNS7_ILi128EEENS7_ILi160EEENS7_ILi192EEEEEELi192ENS_12float_e4m3_tEfNS_4arch4Sm90ELb1ELb0ELb0ELb1ELb1ELb0ELb0ELb1ELb1ELb1ELb1ELb0EEENS1_21CollectiveEpilogueFwdINS6_IJSA_SC_SB_EEES9_NS_10bfloat16_tESG_Li256ELb1ELb1ELb1ELb1EEENS1_36VarlenDynamicPersistentTileSchedulerILi128ELi160ELi256ELi128ELb1ELb1ELb1ELb1ELb1ELb1EEEEEEEEEvNT_6ParamsE)
        .other          _ZN7cutlass13device_kernelIN5flash11enable_sm90INS1_16FlashAttnFwdSm90INS1_25CollectiveMainloopFwdSm90ILi2EN4cute5tupleIJNS5_1CILi1EEES8_S8_EEENS6_IJNS7_ILi128EEENS7_ILi160EEENS7_ILi192EEEEEELi192ENS_12float_e4m3_tEfNS_4arch4Sm90ELb1ELb0ELb0ELb1ELb1ELb0ELb0ELb1ELb1ELb1ELb1ELb0EEENS1_21CollectiveEpilogueFwdINS6_IJSA_SC_SB_EEES9_NS_10bfloat16_tESG_Li256ELb1ELb1ELb1ELb1EEENS1_36VarlenDynamicPersistentTileSchedulerILi128ELi160ELi256ELi128ELb1ELb1ELb1ELb1ELb1ELb1EEEEEEEEEvNT_6ParamsE,@"STO_CUDA_ENTRY STV_DEFAULT"
_ZN7cutlass13device_kernelIN5flash11enable_sm90INS1_16FlashAttnFwdSm90INS1_25CollectiveMainloopFwdSm90ILi2EN4cute5tupleIJNS5_1CILi1EEES8_S8_EEENS6_IJNS7_ILi128EEENS7_ILi160EEENS7_ILi192EEEEEELi192ENS_12float_e4m3_tEfNS_4arch4Sm90ELb1ELb0ELb0ELb1ELb1ELb0ELb0ELb1ELb1ELb1ELb1ELb0EEENS1_21CollectiveEpilogueFwdINS6_IJSA_SC_SB_EEES9_NS_10bfloat16_tESG_Li256ELb1ELb1ELb1ELb1EEENS1_36VarlenDynamicPersistentTileSchedulerILi128ELi160ELi256ELi128ELb1ELb1ELb1ELb1ELb1ELb1EEEEEEEEEvNT_6ParamsE:
[----:B------:R-:W-:Y:S01]  /*0000*/  LDC R1, c[0x0][0x37c] ;  /* 0x0000df00ff017b82 */ /* 0x000fe20000000800 */
[----:B------:R-:W-:Y:S05]  /*0010*/  EXIT ;  /* 0x000000000000794d */ /* 0x000fea0003800000 */
.L_x_7:
        /* <DEDUP_REMOVED lines=14> */
.L_x_16:


//--------------------- .text._ZN7cutlass13device_kernelIN5flash11enable_sm90INS1_16FlashAttnFwdSm90INS1_25CollectiveMainloopFwdSm90ILi2EN4cute5tupleIJNS5_1CILi1EEES8_S8_EEENS6_IJNS7_ILi128EEENS7_ILi160EEENS7_ILi192EEEEEELi192ENS_12float_e4m3_tEfNS_4arch4Sm90ELb1ELb0ELb0ELb1ELb1ELb1ELb0ELb1ELb1ELb1ELb1ELb0EEENS1_21CollectiveEpilogueFwdINS6_IJSA_SC_SB_EEES9_NS_10bfloat16_tESG_Li256ELb1ELb1ELb1ELb1EEENS1_36VarlenDynamicPersistentTileSchedulerILi128ELi160ELi256ELi128ELb1ELb1ELb1ELb1ELb1ELb1EEEEEEEEEvNT_6ParamsE --------------------------
	.section	.text._ZN7cutlass13device_kernelIN5flash11enable_sm90INS1_16FlashAttnFwdSm90INS1_25CollectiveMainloopFwdSm90ILi2EN4cute5tupleIJNS5_1CILi1EEES8_S8_EEENS6_IJNS7_ILi128EEENS7_ILi160EEENS7_ILi192EEEEEELi192ENS_12float_e4m3_tEfNS_4arch4Sm90ELb1ELb0ELb0ELb1ELb1ELb1ELb0ELb1ELb1ELb1ELb1ELb0EEENS1_21CollectiveEpilogueFwdINS6_IJSA_SC_SB_EEES9_NS_10bfloat16_tESG_Li256ELb1ELb1ELb1ELb1EEENS1_36VarlenDynamicPersistentTileSchedulerILi128ELi160ELi256ELi128ELb1ELb1ELb1ELb1ELb1ELb1EEEEEEEEEvNT_6ParamsE,"ax",@progbits
	.align	128
.text._ZN7cutlass13device_kernelIN5flash11enable_sm90INS1_16FlashAttnFwdSm90INS1_25CollectiveMainloopFwdSm90ILi2EN4cute5tupleIJNS5_1CILi1EEES8_S8_EEENS6_IJNS7_ILi128EEENS7_ILi160EEENS7_ILi192EEEEEELi192ENS_12float_e4m3_tEfNS_4arch4Sm90ELb1ELb0ELb0ELb1ELb1ELb1ELb0ELb1ELb1ELb1ELb1ELb0EEENS1_21CollectiveEpilogueFwdINS6_IJSA_SC_SB_EEES9_NS_10bfloat16_tESG_Li256ELb1ELb1ELb1ELb1EEENS1_36VarlenDynamicPersistentTileSchedulerILi128ELi160ELi256ELi128ELb1ELb1ELb1ELb1ELb1ELb1EEEEEEEEEvNT_6ParamsE:
        .type           _ZN7cutlass13device_kernelIN5flash11enable_sm90INS1_16FlashAttnFwdSm90INS1_25CollectiveMainloopFwdSm90ILi2EN4cute5tupleIJNS5_1CILi1EEES8_S8_EEENS6_IJNS7_ILi128EEENS7_ILi160EEENS7_ILi192EEEEEELi192ENS_12float_e4m3_tEfNS_4arch4Sm90ELb1ELb0ELb0ELb1ELb1ELb1ELb0ELb1ELb1ELb1ELb1ELb0EEENS1_21CollectiveEpilogueFwdINS6_IJSA_SC_SB_EEES9_NS_10bfloat16_tESG_Li256ELb1ELb1ELb1ELb1EEENS1_36VarlenDynamicPersistentTileSchedulerILi128ELi160ELi256ELi128ELb1ELb1ELb1ELb1ELb1ELb1EEEEEEEEEvNT_6ParamsE,@function
        .size           _ZN7cutlass13device_kernelIN5flash11enable_sm90INS1_16FlashAttnFwdSm90INS1_25CollectiveMainloopFwdSm90ILi2EN4cute5tupleIJNS5_1CILi1EEES8_S8_EEENS6_IJNS7_ILi128EEENS7_ILi160EEENS7_ILi192EEEEEELi192ENS_12float_e4m3_tEfNS_4arch4Sm90ELb1ELb0ELb0ELb1ELb1ELb1ELb0ELb1ELb1ELb1ELb1ELb0EEENS1_21CollectiveEpilogueFwdINS6_IJSA_SC_SB_EEES9_NS_10bfloat16_tESG_Li256ELb1ELb1ELb1ELb1EEENS1_36VarlenDynamicPersistentTileSchedulerILi128ELi160ELi256ELi128ELb1ELb1ELb1ELb1ELb1ELb1EEEEEEEEEvNT_6ParamsE,(.L_x_17 - _ZN7cutlass13device_kernelIN5flash11enable_sm90INS1_16FlashAttnFwdSm90INS1_25CollectiveMainloopFwdSm90ILi2EN4cute5tupleIJNS5_1CILi1EEES8_S8_EEENS6_IJNS7_ILi128EEENS7_ILi160EEENS7_ILi192EEEEEELi192ENS_12float_e4m3_tEfNS_4arch4Sm90ELb1ELb0ELb0ELb1ELb1ELb1ELb0ELb1ELb1ELb1ELb1ELb0EEENS1_21CollectiveEpilogueFwdINS6_IJSA_SC_SB_EEES9_NS_10bfloat16_tESG_Li256ELb1ELb1ELb1ELb1EEENS1_36VarlenDynamicPersistentTileSchedulerILi128ELi160ELi256ELi128ELb1ELb1ELb1ELb1ELb1ELb1EEEEEEEEEvNT_6ParamsE)
        .other          _ZN7cutlass13device_kernelIN5flash11enable_sm90INS1_16FlashAttnFwdSm90INS1_25CollectiveMainloopFwdSm90ILi2EN4cute5tupleIJNS5_1CILi1EEES8_S8_EEENS6_IJNS7_ILi128EEENS7_ILi160EEENS7_ILi192EEEEEELi192ENS_12float_e4m3_tEfNS_4arch4Sm90ELb1ELb0ELb0ELb1ELb1ELb1ELb0ELb1ELb1ELb1ELb1ELb0EEENS1_21CollectiveEpilogueFwdINS6_IJSA_SC_SB_EEES9_NS_10bfloat16_tESG_Li256ELb1ELb1ELb1ELb1EEENS1_36VarlenDynamicPersistentTileSchedulerILi128ELi160ELi256ELi128ELb1ELb1ELb1ELb1ELb1ELb1EEEEEEEEEvNT_6ParamsE,@"STO_CUDA_ENTRY STV_DEFAULT"
_ZN7cutlass13device_kernelIN5flash11enable_sm90INS1_16FlashAttnFwdSm90INS1_25CollectiveMainloopFwdSm90ILi2EN4cute5tupleIJNS5_1CILi1EEES8_S8_EEENS6_IJNS7_ILi128EEENS7_ILi160EEENS7_ILi192EEEEEELi192ENS_12float_e4m3_tEfNS_4arch4Sm90ELb1ELb0ELb0ELb1ELb1ELb1ELb0ELb1ELb1ELb1ELb1ELb0EEENS1_21CollectiveEpilogueFwdINS6_IJSA_SC_SB_EEES9_NS_10bfloat16_tESG_Li256ELb1ELb1ELb1ELb1EEENS1_36VarlenDynamicPersistentTileSchedulerILi128ELi160ELi256ELi128ELb1ELb1ELb1ELb1ELb1ELb1EEEEEEEEEvNT_6ParamsE:
[----:B------:R-:W-:Y:S01]  /*0000*/  LDC R1, c[0x0][0x37c] ;  /* 0x0000df00ff017b82 */ /* 0x000fe20000000800 */
[----:B------:R-:W-:Y:S05]  /*0010*/  EXIT ;  /* 0x000000000000794d */ /* 0x000fea0003800000 */
.L_x_8:
        /* <DEDUP_REMOVED lines=14> */
.L_x_17:


//--------------------- .nv.shared.reserved.0     --------------------------
	.section	.nv.shared.reserved.0,"aw",@nobits
	.weak		__nv_reservedSMEM_offset_0_alias
	.size		__nv_reservedSMEM_offset_0_alias, 0, 64
	.other		__nv_reservedSMEM_offset_0_alias,@"STO_CUDA_RESERVED_SHARED STV_DEFAULT"
__nv_reservedSMEM_offset_0_alias:
	.zero		0
	.zero		64


//--------------------- .nv.global                --------------------------
	.section	.nv.global,"aw",@nobits
.nv.global:
	.type		_ZN78_INTERNAL_9e27dd1d_42_flash_fwd_hdim192_e4m3_paged_split_sm90_cu_ceb34e2a_33644cute1_E,@object
	.size		_ZN78_INTERNAL_9e27dd1d_42_flash_fwd_hdim192_e4m3_paged_split_sm90_cu_ceb34e2a_33644cute1_E,(_ZN78_INTERNAL_9e27dd1d_42_flash_fwd_hdim192_e4m3_paged_split_sm90_cu_ceb34e2a_33644cuda3std3__45__cpo6cbeginE - _ZN78_INTERNAL_9e27dd1d_42_flash_fwd_hdim192_e4m3_paged_split_sm90_cu_ceb34e2a_33644cute1_E)
_ZN78_INTERNAL_9e27dd1d_42_flash_fwd_hdim192_e4m3_paged_split_sm90_cu_ceb34e2a_33644cute1_E:
	.zero		1
	.type		_ZN78_INTERNAL_9e27dd1d_42_flash_fwd_hdim192_e4m3_paged_split_sm90_cu_ceb34e2a_33644cuda3std3__45__cpo6cbeginE,@object
	.size		_ZN78_INTERNAL_9e27dd1d_42_flash_fwd_hdim192_e4m3_paged_split_sm90_cu_ceb34e2a_33644cuda3std3__45__cpo6cbeginE,(_ZN78_INTERNAL_9e27dd1d_42_flash_fwd_hdim192_e4m3_paged_split_sm90_cu_ceb34e2a_33644cuda3std3__48in_placeE - _ZN78_INTERNAL_9e27dd1d_42_flash_fwd_hdim192_e4m3_paged_split_sm90_cu_ceb34e2a_33644cuda3std3__45__cpo6cbeginE)
_ZN78_INTERNAL_9e27dd1d_42_flash_fwd_hdim192_e4m3_paged_split_sm90_cu_ceb34e2a_33644cuda3std3__45__cpo6cbeginE:
	.zero		1
	.type		_ZN78_INTERNAL_9e27dd1d_42_flash_fwd_hdim192_e4m3_paged_split_sm90_cu_ceb34e2a_33644cuda3std3__48in_placeE,@object
	.size		_ZN78_INTERNAL_9e27dd1d_42_flash_fwd_hdim192_e4m3_paged_split_sm90_cu_ceb34e2a_33644cuda3std3__48in_placeE,(_ZN78_INTERNAL_9e27dd1d_42_flash_fwd_hdim192_e4m3_paged_split_sm90_cu_ceb34e2a_33644cuda3std6ranges3__45__cpo9iter_moveE - _ZN78_INTERNAL_9e27dd1d_42_flash_fwd_hdim192_e4m3_paged_split_sm90_cu_ceb34e2a_33644cuda3std3__48in_placeE)
_ZN78_INTERNAL_9e27dd1d_42_flash_fwd_hdim192_e4m3_paged_split_sm90_cu_ceb34e2a_33644cuda3std3__48in_placeE:
	.zero		1
	.type		_ZN78_INTERNAL_9e27dd1d_42_flash_fwd_hdim192_e4m3_paged_split_sm90_cu_ceb34e2a_33644cuda3std6ranges3__45__cpo9iter_moveE,@object
	.size		_ZN78_INTERNAL_9e27dd1d_42_flash_fwd_hdim192_e4m3_paged_split_sm90_cu_ceb34e2a_33644cuda3std6ranges3__45__cpo9iter_moveE,(_ZN78_INTERNAL_9e27dd1d_42_flash_fwd_hdim192_e4m3_paged_split_sm90_cu_ceb34e2a_33644cuda3std3__45__cpo5beginE - _ZN78_INTERNAL_9e27dd1d_42_flash_fwd_hdim192_e4m3_paged_split_sm90_cu_ceb34e2a_33644cuda3std6ranges3__45__cpo9iter_moveE)
_ZN78_INTERNAL_9e27dd1d_42_flash_fwd_hdim192_e4m3_paged_split_sm90_cu_ceb34e2a_33644cuda3std6ranges3__45__cpo9iter_moveE:
	.zero		1
	.type		_ZN78_INTERNAL_9e27dd1d_42_flash_fwd_hdim192_e4m3_paged_split_sm90_cu_ceb34e2a_33644cuda3std3__45__cpo5beginE,@object
	.size		_ZN78_INTERNAL_9e27dd1d_42_flash_fwd_hdim192_e4m3_paged_split_sm90_cu_ceb34e2a_33644cuda3std3__45__cpo5beginE,(_ZN78_INTERNAL_9e27dd1d_42_flash_fwd_hdim192_e4m3_paged_split_sm90_cu_ceb34e2a_33644cuda3std3__480_GLOBAL__N__9e27dd1d_42_flash_fwd_hdim192_e4m3_paged_split_sm90_cu_ceb34e2a_33646ignoreE - _ZN78_INTERNAL_9e27dd1d_42_flash_fwd_hdim192_e4m3_paged_split_sm90_cu_ceb34e2a_33644cuda3std3__45__cpo5beginE)
_ZN78_INTERNAL_9e27dd1d_42_flash_fwd_hdim192_e4m3_paged_split_sm90_cu_ceb34e2a_33644cuda3std3__45__cpo5beginE:
	.zero		1
	.type		_ZN78_INTERNAL_9e27dd1d_42_flash_fwd_hdim192_e4m3_paged_split_sm90_cu_ceb34e2a_33644cuda3std3__480_GLOBAL__N__9e27dd1d_42_flash_fwd_hdim192_e4m3_paged_split_sm90_cu_ceb34e2a_33646ignoreE,@object
	.size		_ZN78_INTERNAL_9e27dd1d_42_flash_fwd_hdim192_e4m3_paged_split_sm90_cu_ceb34e2a_33644cuda3std3__480_GLOBAL__N__9e27dd1d_42_flash_fwd_hdim192_e4m3_paged_split_sm90_cu_ceb34e2a_33646ignoreE,(_ZN78_INTERNAL_9e27dd1d_42_flash_fwd_hdim192_e4m3_paged_split_sm90_cu_ceb34e2a_33644cute7productE - _ZN78_INTERNAL_9e27dd1d_42_flash_fwd_hdim192_e4m3_paged_split_sm90_cu_ceb34e2a_33644cuda3std3__480_GLOBAL__N__9e27dd1d_42_flash_fwd_hdim192_e4m3_paged_split_sm90_cu_ceb34e2a_33646ignoreE)
_ZN78_INTERNAL_9e27dd1d_42_flash_fwd_hdim192_e4m3_paged_split_sm90_cu_ceb34e2a_33644cuda3std3__480_GLOBAL__N__9e27dd1d_42_flash_fwd_hdim192_e4m3_paged_split_sm90_cu_ceb34e2a_33646ignoreE:
	.zero		1
	.type		_ZN78_INTERNAL_9e27dd1d_42_flash_fwd_hdim192_e4m3_paged_split_sm90_cu_ceb34e2a_33644cute7productE,@object
	.size		_ZN78_INTERNAL_9e27dd1d_42_flash_fwd_hdim192_e4m3_paged_split_sm90_cu_ceb34e2a_33644cute7productE,(_ZN78_INTERNAL_9e27dd1d_42_flash_fwd_hdim192_e4m3_paged_split_sm90_cu_ceb34e2a_33644cuda3std3__45__cpo3endE - _ZN78_INTERNAL_9e27dd1d_42_flash_fwd_hdim192_e4m3_paged_split_sm90_cu_ceb34e2a_33644cute7productE)
_ZN78_INTERNAL_9e27dd1d_42_flash_fwd_hdim192_e4m3_paged_split_sm90_cu_ceb34e2a_33644cute7productE:
	.zero		1
	.type		_ZN78_INTERNAL_9e27dd1d_42_flash_fwd_hdim192_e4m3_paged_split_sm90_cu_ceb34e2a_33644cuda3std3__45__cpo3endE,@object
	.size		_ZN78_INTERNAL_9e27dd1d_42_flash_fwd_hdim192_e4m3_paged_split_sm90_cu_ceb34e2a_33644cuda3std3__45__cpo3endE,(_ZN78_INTERNAL_9e27dd1d_42_flash_fwd_hdim192_e4m3_paged_split_sm90_cu_ceb34e2a_33644cuda3std3__419piecewise_constructE - _ZN78_INTERNAL_9e27dd1d_42_flash_fwd_hdim192_e4m3_paged_split_sm90_cu_ceb34e2a_33644cuda3std3__45__cpo3endE)
_ZN78_INTERNAL_9e27dd1d_42_flash_fwd_hdim192_e4m3_paged_split_sm90_cu_ceb34e2a_33644cuda3std3__45__cpo3endE:
	.zero		1
	.type		_ZN78_INTERNAL_9e27dd1d_42_flash_fwd_hdim192_e4m3_paged_split_sm90_cu_ceb34e2a_33644cuda3std3__419piecewise_constructE,@object
	.size		_ZN78_INTERNAL_9e27dd1d_42_flash_fwd_hdim192_e4m3_paged_split_sm90_cu_ceb34e2a_33644cuda3std3__419piecewise_constructE,(_ZN78_INTERNAL_9e27dd1d_42_flash_fwd_hdim192_e4m3_paged_split_sm90_cu_ceb34e2a_33644cuda3std3__45__cpo4cendE - _ZN78_INTERNAL_9e27dd1d_42_flash_fwd_hdim192_e4m3_paged_split_sm90_cu_ceb34e2a_33644cuda3std3__419piecewise_constructE)
_ZN78_INTERNAL_9e27dd1d_42_flash_fwd_hdim192_e4m3_paged_split_sm90_cu_ceb34e2a_33644cuda3std3__419piecewise_constructE:
	.zero		1
	.type		_ZN78_INTERNAL_9e27dd1d_42_flash_fwd_hdim192_e4m3_paged_split_sm90_cu_ceb34e2a_33644cuda3std3__45__cpo4cendE,@object
	.size		_ZN78_INTERNAL_9e27dd1d_42_flash_fwd_hdim192_e4m3_paged_split_sm90_cu_ceb34e2a_33644cuda3std3__45__cpo4cendE,(_ZN78_INTERNAL_9e27dd1d_42_flash_fwd_hdim192_e4m3_paged_split_sm90_cu_ceb34e2a_33644cuda3std6ranges3__45__cpo4swapE - _ZN78_INTERNAL_9e27dd1d_42_flash_fwd_hdim192_e4m3_paged_split_sm90_cu_ceb34e2a_33644cuda3std3__45__cpo4cendE)
_ZN78_INTERNAL_9e27dd1d_42_flash_fwd_hdim192_e4m3_paged_split_sm90_cu_ceb34e2a_33644cuda3std3__45__cpo4cendE:
	.zero		1
	.type		_ZN78_INTERNAL_9e27dd1d_42_flash_fwd_hdim192_e4m3_paged_split_sm90_cu_ceb34e2a_33644cuda3std6ranges3__45__cpo4swapE,@object
	.size		_ZN78_INTERNAL_9e27dd1d_42_flash_fwd_hdim192_e4m3_paged_split_sm90_cu_ceb34e2a_33644cuda3std6ranges3__45__cpo4swapE,(.L_7 - _ZN78_INTERNAL_9e27dd1d_42_flash_fwd_hdim192_e4m3_paged_split_sm90_cu_ceb34e2a_33644cuda3std6ranges3__45__cpo4swapE)
_ZN78_INTERNAL_9e27dd1d_42_flash_fwd_hdim192_e4m3_paged_split_sm90_cu_ceb34e2a_33644cuda3std6ranges3__45__cpo4swapE:
	.zero		1
.L_7:


//--------------------- .nv.constant0._ZN7cutlass13device_kernelIN5flash11enable_sm90INS1_16FlashAttnFwdSm90INS1_25CollectiveMainloopFwdSm90ILi2EN4cute5tupleIJNS5_1CILi1EEES8_S8_EEENS6_IJNS7_ILi128EEENS7_ILi160EEENS7_ILi192EEEEEELi192ENS_12float_e4m3_tEfNS_4arch4Sm90ELb0ELb0ELb0ELb0ELb1ELb0ELb0ELb1ELb1ELb1ELb1ELb0EEENS1_21CollectiveEpilogueFwdINS6_IJSA_SC_SB_EEES9_NS_10bfloat16_tESG_Li256ELb0ELb1ELb1ELb1EEENS1_19SingleTileSchedulerILb0ELb1ELb1ELi128EEEEEEEEEvNT_6ParamsE --------------------------
	.section	.nv.constant0._ZN7cutlass13device_kernelIN5flash11enable_sm90INS1_16FlashAttnFwdSm90INS1_25CollectiveMainloopFwdSm90ILi2EN4cute5tupleIJNS5_1CILi1EEES8_S8_EEENS6_IJNS7_ILi128EEENS7_ILi160EEENS7_ILi192EEEEEELi192ENS_12float_e4m3_tEfNS_4arch4Sm90ELb0ELb0ELb0ELb0ELb1ELb0ELb0ELb1ELb1ELb1ELb1ELb0EEENS1_21CollectiveEpilogueFwdINS6_IJSA_SC_SB_EEES9_NS_10bfloat16_tESG_Li256ELb0ELb1ELb1ELb1EEENS1_19SingleTileSchedulerILb0ELb1ELb1ELi128EEEEEEEEEvNT_6ParamsE,"a",@progbits
	.sectionflags	@""
	.align	4
.nv.constant0._ZN7cutlass13device_kernelIN5flash11enable_sm90INS1_16FlashAttnFwdSm90INS1_25CollectiveMainloopFwdSm90ILi2EN4cute5tupleIJNS5_1CILi1EEES8_S8_EEENS6_IJNS7_ILi128EEENS7_ILi160EEENS7_ILi192EEEEEELi192ENS_12float_e4m3_tEfNS_4arch4Sm90ELb0ELb0ELb0ELb0ELb1ELb0ELb0ELb1ELb1ELb1ELb1ELb0EEENS1_21CollectiveEpilogueFwdINS6_IJSA_SC_SB_EEES9_NS_10bfloat16_tESG_Li256ELb0ELb1ELb1ELb1EEENS1_19SingleTileSchedulerILb0ELb1ELb1ELi128EEEEEEEEEvNT_6ParamsE:
	.zero		3456


//--------------------- .nv.constant0._ZN7cutlass13device_kernelIN5flash11enable_sm90INS1_16FlashAttnFwdSm90INS1_25CollectiveMainloopFwdSm90ILi2EN4cute5tupleIJNS5_1CILi1EEES8_S8_EEENS6_IJNS7_ILi128EEENS7_ILi160EEENS7_ILi192EEEEEELi192ENS_12float_e4m3_tEfNS_4arch4Sm90ELb0ELb0ELb0ELb1ELb1ELb0ELb0ELb1ELb1ELb1ELb1ELb0EEENS1_21CollectiveEpilogueFwdINS6_IJSA_SC_SB_EEES9_NS_10bfloat16_tESG_Li256ELb1ELb1ELb1ELb1EEENS1_36VarlenDynamicPersistentTileSchedulerILi128ELi160ELi256ELi128ELb1ELb1ELb1ELb0ELb1ELb1EEEEEEEEEvNT_6ParamsE --------------------------
	.section	.nv.constant0._ZN7cutlass13device_kernelIN5flash11enable_sm90INS1_16FlashAttnFwdSm90INS1_25CollectiveMainloopFwdSm90ILi2EN4cute5tupleIJNS5_1CILi1EEES8_S8_EEENS6_IJNS7_ILi128EEENS7_ILi160EEENS7_ILi192EEEEEELi192ENS_12float_e4m3_tEfNS_4arch4Sm90ELb0ELb0ELb0ELb1ELb1ELb0ELb0ELb1ELb1ELb1ELb1ELb0EEENS1_21CollectiveEpilogueFwdINS6_IJSA_SC_SB_EEES9_NS_10bfloat16_tESG_Li256ELb1ELb1ELb1ELb1EEENS1_36VarlenDynamicPersistentTileSchedulerILi128ELi160ELi256ELi128ELb1ELb1ELb1ELb0ELb1ELb1EEEEEEEEEvNT_6ParamsE,"a",@progbits
	.sectionflags	@""
	.align	4
.nv.constant0._ZN7cutlass13device_kernelIN5flash11enable_sm90INS1_16FlashAttnFwdSm90INS1_25CollectiveMainloopFwdSm90ILi2EN4cute5tupleIJNS5_1CILi1EEES8_S8_EEENS6_IJNS7_ILi128EEENS7_ILi160EEENS7_ILi192EEEEEELi192ENS_12float_e4m3_tEfNS_4arch4Sm90ELb0ELb0ELb0ELb1ELb1ELb0ELb0ELb1ELb1ELb1ELb1ELb0EEENS1_21CollectiveEpilogueFwdINS6_IJSA_SC_SB_EEES9_NS_10bfloat16_tESG_Li256ELb1ELb1ELb1ELb1EEENS1_36VarlenDynamicPersistentTileSchedulerILi128ELi160ELi256ELi128ELb1ELb1ELb1ELb0ELb1ELb1EEEEEEEEEvNT_6ParamsE:
	.zero		3584


//--------------------- .nv.constant0._ZN7cutlass13device_kernelIN5flash11enable_sm90INS1_16FlashAttnFwdSm90INS1_25CollectiveMainloopFwdSm90ILi2EN4cute5tupleIJNS5_1CILi1EEES8_S8_EEENS6_IJNS7_ILi128EEENS7_ILi160EEENS7_ILi192EEEEEELi192ENS_12float_e4m3_tEfNS_4arch4Sm90ELb0ELb0ELb0ELb1ELb1ELb1ELb0ELb1ELb1ELb1ELb1ELb0EEENS1_21CollectiveEpilogueFwdINS6_IJSA_SC_SB_EEES9_NS_10bfloat16_tESG_Li256ELb1ELb1ELb1ELb1EEENS1_36VarlenDynamicPersistentTileSchedulerILi128ELi160ELi256ELi128ELb1ELb1ELb1ELb0ELb1ELb1EEEEEEEEEvNT_6ParamsE --------------------------
	.section	.nv.constant0._ZN7cutlass13device_kernelIN5flash11enable_sm90INS1_16FlashAttnFwdSm90INS1_25CollectiveMainloopFwdSm90ILi2EN4cute5tupleIJNS5_1CILi1EEES8_S8_EEENS6_IJNS7_ILi128EEENS7_ILi160EEENS7_ILi192EEEEEELi192ENS_12float_e4m3_tEfNS_4arch4Sm90ELb0ELb0ELb0ELb1ELb1ELb1ELb0ELb1ELb1ELb1ELb1ELb0EEENS1_21CollectiveEpilogueFwdINS6_IJSA_SC_SB_EEES9_NS_10bfloat16_tESG_Li256ELb1ELb1ELb1ELb1EEENS1_36VarlenDynamicPersistentTileSchedulerILi128ELi160ELi256ELi128ELb1ELb1ELb1ELb0ELb1ELb1EEEEEEEEEvNT_6ParamsE,"a",@progbits
	.sectionflags	@""
	.align	4
.nv.constant0._ZN7cutlass13device_kernelIN5flash11enable_sm90INS1_16FlashAttnFwdSm90INS1_25CollectiveMainloopFwdSm90ILi2EN4cute5tupleIJNS5_1CILi1EEES8_S8_EEENS6_IJNS7_ILi128EEENS7_ILi160EEENS7_ILi192EEEEEELi192ENS_12float_e4m3_tEfNS_4arch4Sm90ELb0ELb0ELb0ELb1ELb1ELb1ELb0ELb1ELb1ELb1ELb1ELb0EEENS1_21CollectiveEpilogueFwdINS6_IJSA_SC_SB_EEES9_NS_10bfloat16_tESG_Li256ELb1ELb1ELb1ELb1EEENS1_36VarlenDynamicPersistentTileSchedulerILi128ELi160ELi256ELi128ELb1ELb1ELb1ELb0ELb1ELb1EEEEEEEEEvNT_6ParamsE:
	.zero		3584


//--------------------- .nv.constant0._ZN7cutlass13device_kernelIN5flash11enable_sm90INS1_16FlashAttnFwdSm90INS1_25CollectiveMainloopFwdSm90ILi2EN4cute5tupleIJNS5_1CILi1EEES8_S8_EEENS6_IJNS7_ILi128EEESA_NS7_ILi192EEEEEELi192ENS_12float_e4m3_tEfNS_4arch4Sm90ELb0ELb1ELb0ELb0ELb1ELb0ELb0ELb1ELb1ELb1ELb1ELb0EEENS1_21CollectiveEpilogueFwdINS6_IJSA_SB_SA_EEES9_NS_10bfloat16_tESF_Li256ELb0ELb1ELb1ELb1EEENS1_19SingleTileSchedulerILb0ELb1ELb1ELi128EEEEEEEEEvNT_6ParamsE --------------------------
	.section	.nv.constant0._ZN7cutlass13device_kernelIN5flash11enable_sm90INS1_16FlashAttnFwdSm90INS1_25CollectiveMainloopFwdSm90ILi2EN4cute5tupleIJNS5_1CILi1EEES8_S8_EEENS6_IJNS7_ILi128EEESA_NS7_ILi192EEEEEELi192ENS_12float_e4m3_tEfNS_4arch4Sm90ELb0ELb1ELb0ELb0ELb1ELb0ELb0ELb1ELb1ELb1ELb1ELb0EEENS1_21CollectiveEpilogueFwdINS6_IJSA_SB_SA_EEES9_NS_10bfloat16_tESF_Li256ELb0ELb1ELb1ELb1EEENS1_19SingleTileSchedulerILb0ELb1ELb1ELi128EEEEEEEEEvNT_6ParamsE,"a",@progbits
	.sectionflags	@""
	.align	4
.nv.constant0._ZN7cutlass13device_kernelIN5flash11enable_sm90INS1_16FlashAttnFwdSm90INS1_25CollectiveMainloopFwdSm90ILi2EN4cute5tupleIJNS5_1CILi1EEES8_S8_EEENS6_IJNS7_ILi128EEESA_NS7_ILi192EEEEEELi192ENS_12float_e4m3_tEfNS_4arch4Sm90ELb0ELb1ELb0ELb0ELb1ELb0ELb0ELb1ELb1ELb1ELb1ELb0EEENS1_21CollectiveEpilogueFwdINS6_IJSA_SB_SA_EEES9_NS_10bfloat16_tESF_Li256ELb0ELb1ELb1ELb1EEENS1_19SingleTileSchedulerILb0ELb1ELb1ELi128EEEEEEEEEvNT_6ParamsE:
	.zero		3456


//--------------------- .nv.constant0._ZN7cutlass13device_kernelIN5flash11enable_sm90INS1_16FlashAttnFwdSm90INS1_25CollectiveMainloopFwdSm90ILi2EN4cute5tupleIJNS5_1CILi1EEES8_S8_EEENS6_IJNS7_ILi128EEESA_NS7_ILi192EEEEEELi192ENS_12float_e4m3_tEfNS_4arch4Sm90ELb0ELb1ELb0ELb1ELb1ELb0ELb0ELb1ELb1ELb1ELb1ELb0EEENS1_21CollectiveEpilogueFwdINS6_IJSA_SB_SA_EEES9_NS_10bfloat16_tESF_Li256ELb1ELb1ELb1ELb1EEENS1_36VarlenDynamicPersistentTileSchedulerILi128ELi128ELi256ELi128ELb1ELb1ELb1ELb1ELb0ELb1EEEEEEEEEvNT_6ParamsE --------------------------
	.section	.nv.constant0._ZN7cutlass13device_kernelIN5flash11enable_sm90INS1_16FlashAttnFwdSm90INS1_25CollectiveMainloopFwdSm90ILi2EN4cute5tupleIJNS5_1CILi1EEES8_S8_EEENS6_IJNS7_ILi128EEESA_NS7_ILi192EEEEEELi192ENS_12float_e4m3_tEfNS_4arch4Sm90ELb0ELb1ELb0ELb1ELb1ELb0ELb0ELb1ELb1ELb1ELb1ELb0EEENS1_21CollectiveEpilogueFwdINS6_IJSA_SB_SA_EEES9_NS_10bfloat16_tESF_Li256ELb1ELb1ELb1ELb1EEENS1_36VarlenDynamicPersistentTileSchedulerILi128ELi128ELi256ELi128ELb1ELb1ELb1ELb1ELb0ELb1EEEEEEEEEvNT_6ParamsE,"a",@progbits
	.sectionflags	@""
	.align	4
.nv.constant0._ZN7cutlass13device_kernelIN5flash11enable_sm90INS1_16FlashAttnFwdSm90INS1_25CollectiveMainloopFwdSm90ILi2EN4cute5tupleIJNS5_1CILi1EEES8_S8_EEENS6_IJNS7_ILi128EEESA_NS7_ILi192EEEEEELi192ENS_12float_e4m3_tEfNS_4arch4Sm90ELb0ELb1ELb0ELb1ELb1ELb0ELb0ELb1ELb1ELb1ELb1ELb0EEENS1_21CollectiveEpilogueFwdINS6_IJSA_SB_SA_EEES9_NS_10bfloat16_tESF_Li256ELb1ELb1ELb1ELb1EEENS1_36VarlenDynamicPersistentTileSchedulerILi128ELi128ELi256ELi128ELb1ELb1ELb1ELb1ELb0ELb1EEEEEEEEEvNT_6ParamsE:
	.zero		3584


//--------------------- .nv.constant0._ZN7cutlass13device_kernelIN5flash11enable_sm90INS1_16FlashAttnFwdSm90INS1_25CollectiveMainloopFwdSm90ILi2EN4cute5tupleIJNS5_1CILi1EEES8_S8_EEENS6_IJNS7_ILi128EEESA_NS7_ILi192EEEEEELi192ENS_12float_e4m3_tEfNS_4arch4Sm90ELb0ELb1ELb0ELb1ELb1ELb1ELb0ELb1ELb1ELb1ELb1ELb0EEENS1_21CollectiveEpilogueFwdINS6_IJSA_SB_SA_EEES9_NS_10bfloat16_tESF_Li256ELb1ELb1ELb1ELb1EEENS1_36VarlenDynamicPersistentTileSchedulerILi128ELi128ELi256ELi128ELb1ELb1ELb1ELb1ELb0ELb1EEEEEEEEEvNT_6ParamsE --------------------------
	.section	.nv.constant0._ZN7cutlass13device_kernelIN5flash11enable_sm90INS1_16FlashAttnFwdSm90INS1_25CollectiveMainloopFwdSm90ILi2EN4cute5tupleIJNS5_1CILi1EEES8_S8_EEENS6_IJNS7_ILi128EEESA_NS7_ILi192EEEEEELi192ENS_12float_e4m3_tEfNS_4arch4Sm90ELb0ELb1ELb0ELb1ELb1ELb1ELb0ELb1ELb1ELb1ELb1ELb0EEENS1_21CollectiveEpilogueFwdINS6_IJSA_SB_SA_EEES9_NS_10bfloat16_tESF_Li256ELb1ELb1ELb1ELb1EEENS1_36VarlenDynamicPersistentTileSchedulerILi128ELi128ELi256ELi128ELb1ELb1ELb1ELb1ELb0ELb1EEEEEEEEEvNT_6ParamsE,"a",@progbits
	.sectionflags	@""
	.align	4
.nv.constant0._ZN7cutlass13device_kernelIN5flash11enable_sm90INS1_16FlashAttnFwdSm90INS1_25CollectiveMainloopFwdSm90ILi2EN4cute5tupleIJNS5_1CILi1EEES8_S8_EEENS6_IJNS7_ILi128EEESA_NS7_ILi192EEEEEELi192ENS_12float_e4m3_tEfNS_4arch4Sm90ELb0ELb1ELb0ELb1ELb1ELb1ELb0ELb1ELb1ELb1ELb1ELb0EEENS1_21CollectiveEpilogueFwdINS6_IJSA_SB_SA_EEES9_NS_10bfloat16_tESF_Li256ELb1ELb1ELb1ELb1EEENS1_36VarlenDynamicPersistentTileSchedulerILi128ELi128ELi256ELi128ELb1ELb1ELb1ELb1ELb0ELb1EEEEEEEEEvNT_6ParamsE:
	.zero		3584


//--------------------- .nv.constant0._ZN7cutlass13device_kernelIN5flash11enable_sm90INS1_16FlashAttnFwdSm90INS1_25CollectiveMainloopFwdSm90ILi2EN4cute5tupleIJNS5_1CILi1EEES8_S8_EEENS6_IJNS7_ILi128EEENS7_ILi160EEENS7_ILi192EEEEEELi192ENS_12float_e4m3_tEfNS_4arch4Sm90ELb1ELb0ELb0ELb0ELb1ELb0ELb0ELb1ELb1ELb1ELb1ELb0EEENS1_21CollectiveEpilogueFwdINS6_IJSA_SC_SB_EEES9_NS_10bfloat16_tESG_Li256ELb0ELb1ELb1ELb1EEENS1_19SingleTileSchedulerILb0ELb1ELb1ELi128EEEEEEEEEvNT_6ParamsE --------------------------
	.section	.nv.constant0._ZN7cutlass13device_kernelIN5flash11enable_sm90INS1_16FlashAttnFwdSm90INS1_25CollectiveMainloopFwdSm90ILi2EN4cute5tupleIJNS5_1CILi1EEES8_S8_EEENS6_IJNS7_ILi128EEENS7_ILi160EEENS7_ILi192EEEEEELi192ENS_12float_e4m3_tEfNS_4arch4Sm90ELb1ELb0ELb0ELb0ELb1ELb0ELb0ELb1ELb1ELb1ELb1ELb0EEENS1_21CollectiveEpilogueFwdINS6_IJSA_SC_SB_EEES9_NS_10bfloat16_tESG_Li256ELb0ELb1ELb1ELb1EEENS1_19SingleTileSchedulerILb0ELb1ELb1ELi128EEEEEEEEEvNT_6ParamsE,"a",@progbits
	.sectionflags	@""
	.align	4
.nv.constant0._ZN7cutlass13device_kernelIN5flash11enable_sm90INS1_16FlashAttnFwdSm90INS1_25CollectiveMainloopFwdSm90ILi2EN4cute5tupleIJNS5_1CILi1EEES8_S8_EEENS6_IJNS7_ILi128EEENS7_ILi160EEENS7_ILi192EEEEEELi192ENS_12float_e4m3_tEfNS_4arch4Sm90ELb1ELb0ELb0ELb0ELb1ELb0ELb0ELb1ELb1ELb1ELb1ELb0EEENS1_21CollectiveEpilogueFwdINS6_IJSA_SC_SB_EEES9_NS_10bfloat16_tESG_Li256ELb0ELb1ELb1ELb1EEENS1_19SingleTileSchedulerILb0ELb1ELb1ELi128EEEEEEEEEvNT_6ParamsE:
	.zero		3456


//--------------------- .nv.constant0._ZN7cutlass13device_kernelIN5flash11enable_sm90INS1_16FlashAttnFwdSm90INS1_25CollectiveMainloopFwdSm90ILi2EN4cute5tupleIJNS5_1CILi1EEES8_S8_EEENS6_IJNS7_ILi128EEENS7_ILi160EEENS7_ILi192EEEEEELi192ENS_12float_e4m3_tEfNS_4arch4Sm90ELb1ELb0ELb0ELb1ELb1ELb0ELb0ELb1ELb1ELb1ELb1ELb0EEENS1_21CollectiveEpilogueFwdINS6_IJSA_SC_SB_EEES9_NS_10bfloat16_tESG_Li256ELb1ELb1ELb1ELb1EEENS1_36VarlenDynamicPersistentTileSchedulerILi128ELi160ELi256ELi128ELb1ELb1ELb1ELb1ELb1ELb1EEEEEEEEEvNT_6ParamsE --------------------------
	.section	.nv.constant0._ZN7cutlass13device_kernelIN5flash11enable_sm90INS1_16FlashAttnFwdSm90INS1_25CollectiveMainloopFwdSm90ILi2EN4cute5tupleIJNS5_1CILi1EEES8_S8_EEENS6_IJNS7_ILi128EEENS7_ILi160EEENS7_ILi192EEEEEELi192ENS_12float_e4m3_tEfNS_4arch4Sm90ELb1ELb0ELb0ELb1ELb1ELb0ELb0ELb1ELb1ELb1ELb1ELb0EEENS1_21CollectiveEpilogueFwdINS6_IJSA_SC_SB_EEES9_NS_10bfloat16_tESG_Li256ELb1ELb1ELb1ELb1EEENS1_36VarlenDynamicPersistentTileSchedulerILi128ELi160ELi256ELi128ELb1ELb1ELb1ELb1ELb1ELb1EEEEEEEEEvNT_6ParamsE,"a",@progbits
	.sectionflags	@""
	.align	4
.nv.constant0._ZN7cutlass13device_kernelIN5flash11enable_sm90INS1_16FlashAttnFwdSm90INS1_25CollectiveMainloopFwdSm90ILi2EN4cute5tupleIJNS5_1CILi1EEES8_S8_EEENS6_IJNS7_ILi128EEENS7_ILi160EEENS7_ILi192EEEEEELi192ENS_12float_e4m3_tEfNS_4arch4Sm90ELb1ELb0ELb0ELb1ELb1ELb0ELb0ELb1ELb1ELb1ELb1ELb0EEENS1_21CollectiveEpilogueFwdINS6_IJSA_SC_SB_EEES9_NS_10bfloat16_tESG_Li256ELb1ELb1ELb1ELb1EEENS1_36VarlenDynamicPersistentTileSchedulerILi128ELi160ELi256ELi128ELb1ELb1ELb1ELb1ELb1ELb1EEEEEEEEEvNT_6ParamsE:
	.zero		3584


//--------------------- .nv.constant0._ZN7cutlass13device_kernelIN5flash11enable_sm90INS1_16FlashAttnFwdSm90INS1_25CollectiveMainloopFwdSm90ILi2EN4cute5tupleIJNS5_1CILi1EEES8_S8_EEENS6_IJNS7_ILi128EEENS7_ILi160EEENS7_ILi192EEEEEELi192ENS_12float_e4m3_tEfNS_4arch4Sm90ELb1ELb0ELb0ELb1ELb1ELb1ELb0ELb1ELb1ELb1ELb1ELb0EEENS1_21CollectiveEpilogueFwdINS6_IJSA_SC_SB_EEES9_NS_10bfloat16_tESG_Li256ELb1ELb1ELb1ELb1EEENS1_36VarlenDynamicPersistentTileSchedulerILi128ELi160ELi256ELi128ELb1ELb1ELb1ELb1ELb1ELb1EEEEEEEEEvNT_6ParamsE --------------------------
	.section	.nv.constant0._ZN7cutlass13device_kernelIN5flash11enable_sm90INS1_16FlashAttnFwdSm90INS1_25CollectiveMainloopFwdSm90ILi2EN4cute5tupleIJNS5_1CILi1EEES8_S8_EEENS6_IJNS7_ILi128EEENS7_ILi160EEENS7_ILi192EEEEEELi192ENS_12float_e4m3_tEfNS_4arch4Sm90ELb1ELb0ELb0ELb1ELb1ELb1ELb0ELb1ELb1ELb1ELb1ELb0EEENS1_21CollectiveEpilogueFwdINS6_IJSA_SC_SB_EEES9_NS_10bfloat16_tESG_Li256ELb1ELb1ELb1ELb1EEENS1_36VarlenDynamicPersistentTileSchedulerILi128ELi160ELi256ELi128ELb1ELb1ELb1ELb1ELb1ELb1EEEEEEEEEvNT_6ParamsE,"a",@progbits
	.sectionflags	@""
	.align	4
.nv.constant0._ZN7cutlass13device_kernelIN5flash11enable_sm90INS1_16FlashAttnFwdSm90INS1_25CollectiveMainloopFwdSm90ILi2EN4cute5tupleIJNS5_1CILi1EEES8_S8_EEENS6_IJNS7_ILi128EEENS7_ILi160EEENS7_ILi192EEEEEELi192ENS_12float_e4m3_tEfNS_4arch4Sm90ELb1ELb0ELb0ELb1ELb1ELb1ELb0ELb1ELb1ELb1ELb1ELb0EEENS1_21CollectiveEpilogueFwdINS6_IJSA_SC_SB_EEES9_NS_10bfloat16_tESG_Li256ELb1ELb1ELb1ELb1EEENS1_36VarlenDynamicPersistentTileSchedulerILi128ELi160ELi256ELi128ELb1ELb1ELb1ELb1ELb1ELb1EEEEEEEEEvNT_6ParamsE:
	.zero		3584


//--------------------- SYMBOLS --------------------------

	.type		.nv.reservedSmem.offset0,@object
	.size		.nv.reservedSmem.offset0,0x4
